//
// Generated by NVIDIA NVVM Compiler
//
// Compiler Build ID: CL-36424714
// Cuda compilation tools, release 13.0, V13.0.88
// Based on NVVM 20.0.0
//

.version 9.0
.target sm_100
.address_size 64

	// .globl	_Z10calcForcesP8Particledj
.global .align 8 .f64 d_potential;

.visible .entry _Z10calcForcesP8Particledj(
	.param .u64 .ptr .align 1 _Z10calcForcesP8Particledj_param_0,
	.param .f64 _Z10calcForcesP8Particledj_param_1,
	.param .u32 _Z10calcForcesP8Particledj_param_2
)
{
	.reg .pred 	%p<8>;
	.reg .b32 	%r<20>;
	.reg .b64 	%rd<13>;
	.reg .b64 	%fd<164>;

	ld.param.u64 	%rd6, [_Z10calcForcesP8Particledj_param_0];
	ld.param.u32 	%r10, [_Z10calcForcesP8Particledj_param_2];
	cvta.to.global.u64 	%rd1, %rd6;
	mov.u32 	%r11, %ntid.x;
	mov.u32 	%r12, %ctaid.x;
	mov.u32 	%r13, %tid.x;
	mad.lo.s32 	%r1, %r11, %r12, %r13;
	setp.ge.u32 	%p1, %r1, %r10;
	@%p1 bra 	$L__BB0_10;
	mul.wide.u32 	%rd7, %r1, 48;
	add.s64 	%rd2, %rd1, %rd7;
	ld.global.f64 	%fd1, [%rd2];
	ld.global.f64 	%fd2, [%rd2+8];
	ld.global.f64 	%fd3, [%rd2+16];
	setp.lt.u32 	%p2, %r10, 4;
	mov.f64 	%fd151, 0d0000000000000000;
	mov.b32 	%r19, 0;
	mov.f64 	%fd150, %fd151;
	mov.f64 	%fd149, %fd151;
	@%p2 bra 	$L__BB0_4;
	and.b32  	%r19, %r10, -4;
	neg.s32 	%r17, %r19;
	add.s64 	%rd12, %rd1, 96;
	mov.f64 	%fd151, 0d0000000000000000;
$L__BB0_3:
	.pragma "nounroll";
	ld.global.f64 	%fd35, [%rd12+-96];
	sub.f64 	%fd36, %fd35, %fd1;
	ld.global.f64 	%fd37, [%rd12+-88];
	sub.f64 	%fd38, %fd37, %fd2;
	ld.global.f64 	%fd39, [%rd12+-80];
	sub.f64 	%fd40, %fd39, %fd3;
	mul.f64 	%fd41, %fd38, %fd38;
	fma.rn.f64 	%fd42, %fd36, %fd36, %fd41;
	fma.rn.f64 	%fd43, %fd40, %fd40, %fd42;
	add.f64 	%fd44, %fd43, 0d3F50624DE0000000;
	rsqrt.approx.f64 	%fd45, %fd44;
	mul.f64 	%fd46, %fd45, %fd45;
	mul.f64 	%fd47, %fd45, %fd46;
	fma.rn.f64 	%fd48, %fd36, %fd47, %fd149;
	fma.rn.f64 	%fd49, %fd38, %fd47, %fd150;
	fma.rn.f64 	%fd50, %fd40, %fd47, %fd151;
	ld.global.f64 	%fd51, [%rd12+-48];
	sub.f64 	%fd52, %fd51, %fd1;
	ld.global.f64 	%fd53, [%rd12+-40];
	sub.f64 	%fd54, %fd53, %fd2;
	ld.global.f64 	%fd55, [%rd12+-32];
	sub.f64 	%fd56, %fd55, %fd3;
	mul.f64 	%fd57, %fd54, %fd54;
	fma.rn.f64 	%fd58, %fd52, %fd52, %fd57;
	fma.rn.f64 	%fd59, %fd56, %fd56, %fd58;
	add.f64 	%fd60, %fd59, 0d3F50624DE0000000;
	rsqrt.approx.f64 	%fd61, %fd60;
	mul.f64 	%fd62, %fd61, %fd61;
	mul.f64 	%fd63, %fd61, %fd62;
	fma.rn.f64 	%fd64, %fd52, %fd63, %fd48;
	fma.rn.f64 	%fd65, %fd54, %fd63, %fd49;
	fma.rn.f64 	%fd66, %fd56, %fd63, %fd50;
	ld.global.f64 	%fd67, [%rd12];
	sub.f64 	%fd68, %fd67, %fd1;
	ld.global.f64 	%fd69, [%rd12+8];
	sub.f64 	%fd70, %fd69, %fd2;
	ld.global.f64 	%fd71, [%rd12+16];
	sub.f64 	%fd72, %fd71, %fd3;
	mul.f64 	%fd73, %fd70, %fd70;
	fma.rn.f64 	%fd74, %fd68, %fd68, %fd73;
	fma.rn.f64 	%fd75, %fd72, %fd72, %fd74;
	add.f64 	%fd76, %fd75, 0d3F50624DE0000000;
	rsqrt.approx.f64 	%fd77, %fd76;
	mul.f64 	%fd78, %fd77, %fd77;
	mul.f64 	%fd79, %fd77, %fd78;
	fma.rn.f64 	%fd80, %fd68, %fd79, %fd64;
	fma.rn.f64 	%fd81, %fd70, %fd79, %fd65;
	fma.rn.f64 	%fd82, %fd72, %fd79, %fd66;
	ld.global.f64 	%fd83, [%rd12+48];
	sub.f64 	%fd84, %fd83, %fd1;
	ld.global.f64 	%fd85, [%rd12+56];
	sub.f64 	%fd86, %fd85, %fd2;
	ld.global.f64 	%fd87, [%rd12+64];
	sub.f64 	%fd88, %fd87, %fd3;
	mul.f64 	%fd89, %fd86, %fd86;
	fma.rn.f64 	%fd90, %fd84, %fd84, %fd89;
	fma.rn.f64 	%fd91, %fd88, %fd88, %fd90;
	add.f64 	%fd92, %fd91, 0d3F50624DE0000000;
	rsqrt.approx.f64 	%fd93, %fd92;
	mul.f64 	%fd94, %fd93, %fd93;
	mul.f64 	%fd95, %fd93, %fd94;
	fma.rn.f64 	%fd149, %fd84, %fd95, %fd80;
	fma.rn.f64 	%fd150, %fd86, %fd95, %fd81;
	fma.rn.f64 	%fd151, %fd88, %fd95, %fd82;
	add.s32 	%r17, %r17, 4;
	add.s64 	%rd12, %rd12, 192;
	setp.ne.s32 	%p3, %r17, 0;
	@%p3 bra 	$L__BB0_3;
$L__BB0_4:
	and.b32  	%r7, %r10, 3;
	setp.eq.s32 	%p4, %r7, 0;
	@%p4 bra 	$L__BB0_9;
	setp.eq.s32 	%p5, %r7, 1;
	@%p5 bra 	$L__BB0_7;
	mul.wide.u32 	%rd8, %r19, 48;
	add.s64 	%rd9, %rd1, %rd8;
	ld.global.f64 	%fd97, [%rd9];
	sub.f64 	%fd98, %fd97, %fd1;
	ld.global.f64 	%fd99, [%rd9+8];
	sub.f64 	%fd100, %fd99, %fd2;
	ld.global.f64 	%fd101, [%rd9+16];
	sub.f64 	%fd102, %fd101, %fd3;
	mul.f64 	%fd103, %fd100, %fd100;
	fma.rn.f64 	%fd104, %fd98, %fd98, %fd103;
	fma.rn.f64 	%fd105, %fd102, %fd102, %fd104;
	add.f64 	%fd106, %fd105, 0d3F50624DE0000000;
	rsqrt.approx.f64 	%fd107, %fd106;
	mul.f64 	%fd108, %fd107, %fd107;
	mul.f64 	%fd109, %fd107, %fd108;
	fma.rn.f64 	%fd110, %fd98, %fd109, %fd149;
	fma.rn.f64 	%fd111, %fd100, %fd109, %fd150;
	fma.rn.f64 	%fd112, %fd102, %fd109, %fd151;
	ld.global.f64 	%fd113, [%rd9+48];
	sub.f64 	%fd114, %fd113, %fd1;
	ld.global.f64 	%fd115, [%rd9+56];
	sub.f64 	%fd116, %fd115, %fd2;
	ld.global.f64 	%fd117, [%rd9+64];
	sub.f64 	%fd118, %fd117, %fd3;
	mul.f64 	%fd119, %fd116, %fd116;
	fma.rn.f64 	%fd120, %fd114, %fd114, %fd119;
	fma.rn.f64 	%fd121, %fd118, %fd118, %fd120;
	add.f64 	%fd122, %fd121, 0d3F50624DE0000000;
	rsqrt.approx.f64 	%fd123, %fd122;
	mul.f64 	%fd124, %fd123, %fd123;
	mul.f64 	%fd125, %fd123, %fd124;
	fma.rn.f64 	%fd149, %fd114, %fd125, %fd110;
	fma.rn.f64 	%fd150, %fd116, %fd125, %fd111;
	fma.rn.f64 	%fd151, %fd118, %fd125, %fd112;
	add.s32 	%r19, %r19, 2;
$L__BB0_7:
	and.b32  	%r16, %r10, 1;
	setp.eq.b32 	%p6, %r16, 1;
	not.pred 	%p7, %p6;
	@%p7 bra 	$L__BB0_9;
	mul.wide.u32 	%rd10, %r19, 48;
	add.s64 	%rd11, %rd1, %rd10;
	ld.global.f64 	%fd126, [%rd11];
	sub.f64 	%fd127, %fd126, %fd1;
	ld.global.f64 	%fd128, [%rd11+8];
	sub.f64 	%fd129, %fd128, %fd2;
	ld.global.f64 	%fd130, [%rd11+16];
	sub.f64 	%fd131, %fd130, %fd3;
	mul.f64 	%fd132, %fd129, %fd129;
	fma.rn.f64 	%fd133, %fd127, %fd127, %fd132;
	fma.rn.f64 	%fd134, %fd131, %fd131, %fd133;
	add.f64 	%fd135, %fd134, 0d3F50624DE0000000;
	rsqrt.approx.f64 	%fd136, %fd135;
	mul.f64 	%fd137, %fd136, %fd136;
	mul.f64 	%fd138, %fd136, %fd137;
	fma.rn.f64 	%fd149, %fd127, %fd138, %fd149;
	fma.rn.f64 	%fd150, %fd129, %fd138, %fd150;
	fma.rn.f64 	%fd151, %fd131, %fd138, %fd151;
$L__BB0_9:
	ld.param.f64 	%fd145, [_Z10calcForcesP8Particledj_param_1];
	ld.global.f64 	%fd139, [%rd2+24];
	fma.rn.f64 	%fd140, %fd145, %fd149, %fd139;
	st.global.f64 	[%rd2+24], %fd140;
	ld.global.f64 	%fd141, [%rd2+32];
	fma.rn.f64 	%fd142, %fd145, %fd150, %fd141;
	st.global.f64 	[%rd2+32], %fd142;
	ld.global.f64 	%fd143, [%rd2+40];
	fma.rn.f64 	%fd144, %fd145, %fd151, %fd143;
	st.global.f64 	[%rd2+40], %fd144;
$L__BB0_10:
	ret;

}
	// .globl	_Z13calcPotentialP8ParticlePdj
.visible .entry _Z13calcPotentialP8ParticlePdj(
	.param .u64 .ptr .align 1 _Z13calcPotentialP8ParticlePdj_param_0,
	.param .u64 .ptr .align 1 _Z13calcPotentialP8ParticlePdj_param_1,
	.param .u32 _Z13calcPotentialP8ParticlePdj_param_2
)
{
	.reg .pred 	%p<11>;
	.reg .b32 	%r<33>;
	.reg .b64 	%rd<21>;
	.reg .b64 	%fd<206>;

	ld.param.u64 	%rd6, [_Z13calcPotentialP8ParticlePdj_param_0];
	ld.param.u64 	%rd5, [_Z13calcPotentialP8ParticlePdj_param_1];
	ld.param.u32 	%r19, [_Z13calcPotentialP8ParticlePdj_param_2];
	cvta.to.global.u64 	%rd1, %rd6;
	mov.u32 	%r20, %ntid.x;
	mov.u32 	%r21, %ctaid.x;
	mul.lo.s32 	%r1, %r20, %r21;
	mov.u32 	%r2, %tid.x;
	add.s32 	%r3, %r1, %r2;
	setp.ge.u32 	%p1, %r3, %r19;
	@%p1 bra 	$L__BB1_15;
	add.s32 	%r31, %r3, 1;
	setp.ge.u32 	%p2, %r31, %r19;
	mov.f64 	%fd205, 0d0000000000000000;
	@%p2 bra 	$L__BB1_14;
	mul.wide.u32 	%rd7, %r3, 48;
	add.s64 	%rd8, %rd1, %rd7;
	ld.global.f64 	%fd1, [%rd8];
	ld.global.f64 	%fd2, [%rd8+8];
	ld.global.f64 	%fd3, [%rd8+16];
	not.b32 	%r22, %r1;
	add.s32 	%r23, %r19, %r22;
	sub.s32 	%r5, %r23, %r2;
	sub.s32 	%r24, %r19, %r3;
	add.s32 	%r25, %r24, -2;
	and.b32  	%r6, %r5, 7;
	setp.lt.u32 	%p3, %r25, 7;
	mov.f64 	%fd205, 0d0000000000000000;
	@%p3 bra 	$L__BB1_6;
	and.b32  	%r26, %r5, -8;
	neg.s32 	%r28, %r26;
	mul.wide.u32 	%rd9, %r31, 48;
	add.s64 	%rd10, %rd9, %rd1;
	add.s64 	%rd20, %rd10, 192;
	mov.f64 	%fd205, 0d0000000000000000;
	mov.u32 	%r29, %r3;
$L__BB1_4:
	.pragma "nounroll";
	ld.global.f64 	%fd20, [%rd20+-192];
	sub.f64 	%fd21, %fd20, %fd1;
	ld.global.f64 	%fd22, [%rd20+-184];
	sub.f64 	%fd23, %fd22, %fd2;
	ld.global.f64 	%fd24, [%rd20+-176];
	sub.f64 	%fd25, %fd24, %fd3;
	mul.f64 	%fd26, %fd23, %fd23;
	fma.rn.f64 	%fd27, %fd21, %fd21, %fd26;
	fma.rn.f64 	%fd28, %fd25, %fd25, %fd27;
	add.f64 	%fd29, %fd28, 0d3F50624DE0000000;
	rsqrt.approx.f64 	%fd30, %fd29;
	add.f64 	%fd31, %fd205, %fd30;
	ld.global.f64 	%fd32, [%rd20+-144];
	sub.f64 	%fd33, %fd32, %fd1;
	ld.global.f64 	%fd34, [%rd20+-136];
	sub.f64 	%fd35, %fd34, %fd2;
	ld.global.f64 	%fd36, [%rd20+-128];
	sub.f64 	%fd37, %fd36, %fd3;
	mul.f64 	%fd38, %fd35, %fd35;
	fma.rn.f64 	%fd39, %fd33, %fd33, %fd38;
	fma.rn.f64 	%fd40, %fd37, %fd37, %fd39;
	add.f64 	%fd41, %fd40, 0d3F50624DE0000000;
	rsqrt.approx.f64 	%fd42, %fd41;
	add.f64 	%fd43, %fd31, %fd42;
	ld.global.f64 	%fd44, [%rd20+-96];
	sub.f64 	%fd45, %fd44, %fd1;
	ld.global.f64 	%fd46, [%rd20+-88];
	sub.f64 	%fd47, %fd46, %fd2;
	ld.global.f64 	%fd48, [%rd20+-80];
	sub.f64 	%fd49, %fd48, %fd3;
	mul.f64 	%fd50, %fd47, %fd47;
	fma.rn.f64 	%fd51, %fd45, %fd45, %fd50;
	fma.rn.f64 	%fd52, %fd49, %fd49, %fd51;
	add.f64 	%fd53, %fd52, 0d3F50624DE0000000;
	rsqrt.approx.f64 	%fd54, %fd53;
	add.f64 	%fd55, %fd43, %fd54;
	ld.global.f64 	%fd56, [%rd20+-48];
	sub.f64 	%fd57, %fd56, %fd1;
	ld.global.f64 	%fd58, [%rd20+-40];
	sub.f64 	%fd59, %fd58, %fd2;
	ld.global.f64 	%fd60, [%rd20+-32];
	sub.f64 	%fd61, %fd60, %fd3;
	mul.f64 	%fd62, %fd59, %fd59;
	fma.rn.f64 	%fd63, %fd57, %fd57, %fd62;
	fma.rn.f64 	%fd64, %fd61, %fd61, %fd63;
	add.f64 	%fd65, %fd64, 0d3F50624DE0000000;
	rsqrt.approx.f64 	%fd66, %fd65;
	add.f64 	%fd67, %fd55, %fd66;
	ld.global.f64 	%fd68, [%rd20];
	sub.f64 	%fd69, %fd68, %fd1;
	ld.global.f64 	%fd70, [%rd20+8];
	sub.f64 	%fd71, %fd70, %fd2;
	ld.global.f64 	%fd72, [%rd20+16];
	sub.f64 	%fd73, %fd72, %fd3;
	mul.f64 	%fd74, %fd71, %fd71;
	fma.rn.f64 	%fd75, %fd69, %fd69, %fd74;
	fma.rn.f64 	%fd76, %fd73, %fd73, %fd75;
	add.f64 	%fd77, %fd76, 0d3F50624DE0000000;
	rsqrt.approx.f64 	%fd78, %fd77;
	add.f64 	%fd79, %fd67, %fd78;
	ld.global.f64 	%fd80, [%rd20+48];
	sub.f64 	%fd81, %fd80, %fd1;
	ld.global.f64 	%fd82, [%rd20+56];
	sub.f64 	%fd83, %fd82, %fd2;
	ld.global.f64 	%fd84, [%rd20+64];
	sub.f64 	%fd85, %fd84, %fd3;
	mul.f64 	%fd86, %fd83, %fd83;
	fma.rn.f64 	%fd87, %fd81, %fd81, %fd86;
	fma.rn.f64 	%fd88, %fd85, %fd85, %fd87;
	add.f64 	%fd89, %fd88, 0d3F50624DE0000000;
	rsqrt.approx.f64 	%fd90, %fd89;
	add.f64 	%fd91, %fd79, %fd90;
	ld.global.f64 	%fd92, [%rd20+96];
	sub.f64 	%fd93, %fd92, %fd1;
	ld.global.f64 	%fd94, [%rd20+104];
	sub.f64 	%fd95, %fd94, %fd2;
	ld.global.f64 	%fd96, [%rd20+112];
	sub.f64 	%fd97, %fd96, %fd3;
	mul.f64 	%fd98, %fd95, %fd95;
	fma.rn.f64 	%fd99, %fd93, %fd93, %fd98;
	fma.rn.f64 	%fd100, %fd97, %fd97, %fd99;
	add.f64 	%fd101, %fd100, 0d3F50624DE0000000;
	rsqrt.approx.f64 	%fd102, %fd101;
	add.f64 	%fd103, %fd91, %fd102;
	ld.global.f64 	%fd104, [%rd20+144];
	sub.f64 	%fd105, %fd104, %fd1;
	ld.global.f64 	%fd106, [%rd20+152];
	sub.f64 	%fd107, %fd106, %fd2;
	ld.global.f64 	%fd108, [%rd20+160];
	sub.f64 	%fd109, %fd108, %fd3;
	mul.f64 	%fd110, %fd107, %fd107;
	fma.rn.f64 	%fd111, %fd105, %fd105, %fd110;
	fma.rn.f64 	%fd112, %fd109, %fd109, %fd111;
	add.f64 	%fd113, %fd112, 0d3F50624DE0000000;
	rsqrt.approx.f64 	%fd114, %fd113;
	add.f64 	%fd205, %fd103, %fd114;
	add.s32 	%r29, %r29, 8;
	add.s32 	%r28, %r28, 8;
	add.s64 	%rd20, %rd20, 384;
	setp.ne.s32 	%p4, %r28, 0;
	@%p4 bra 	$L__BB1_4;
	add.s32 	%r31, %r29, 1;
$L__BB1_6:
	setp.eq.s32 	%p5, %r6, 0;
	@%p5 bra 	$L__BB1_14;
	and.b32  	%r14, %r5, 3;
	setp.lt.u32 	%p6, %r6, 4;
	@%p6 bra 	$L__BB1_9;
	mul.wide.u32 	%rd11, %r31, 48;
	add.s64 	%rd12, %rd1, %rd11;
	ld.global.f64 	%fd116, [%rd12];
	sub.f64 	%fd117, %fd116, %fd1;
	ld.global.f64 	%fd118, [%rd12+8];
	sub.f64 	%fd119, %fd118, %fd2;
	ld.global.f64 	%fd120, [%rd12+16];
	sub.f64 	%fd121, %fd120, %fd3;
	mul.f64 	%fd122, %fd119, %fd119;
	fma.rn.f64 	%fd123, %fd117, %fd117, %fd122;
	fma.rn.f64 	%fd124, %fd121, %fd121, %fd123;
	add.f64 	%fd125, %fd124, 0d3F50624DE0000000;
	rsqrt.approx.f64 	%fd126, %fd125;
	add.f64 	%fd127, %fd205, %fd126;
	ld.global.f64 	%fd128, [%rd12+48];
	sub.f64 	%fd129, %fd128, %fd1;
	ld.global.f64 	%fd130, [%rd12+56];
	sub.f64 	%fd131, %fd130, %fd2;
	ld.global.f64 	%fd132, [%rd12+64];
	sub.f64 	%fd133, %fd132, %fd3;
	mul.f64 	%fd134, %fd131, %fd131;
	fma.rn.f64 	%fd135, %fd129, %fd129, %fd134;
	fma.rn.f64 	%fd136, %fd133, %fd133, %fd135;
	add.f64 	%fd137, %fd136, 0d3F50624DE0000000;
	rsqrt.approx.f64 	%fd138, %fd137;
	add.f64 	%fd139, %fd127, %fd138;
	ld.global.f64 	%fd140, [%rd12+96];
	sub.f64 	%fd141, %fd140, %fd1;
	ld.global.f64 	%fd142, [%rd12+104];
	sub.f64 	%fd143, %fd142, %fd2;
	ld.global.f64 	%fd144, [%rd12+112];
	sub.f64 	%fd145, %fd144, %fd3;
	mul.f64 	%fd146, %fd143, %fd143;
	fma.rn.f64 	%fd147, %fd141, %fd141, %fd146;
	fma.rn.f64 	%fd148, %fd145, %fd145, %fd147;
	add.f64 	%fd149, %fd148, 0d3F50624DE0000000;
	rsqrt.approx.f64 	%fd150, %fd149;
	add.f64 	%fd151, %fd139, %fd150;
	ld.global.f64 	%fd152, [%rd12+144];
	sub.f64 	%fd153, %fd152, %fd1;
	ld.global.f64 	%fd154, [%rd12+152];
	sub.f64 	%fd155, %fd154, %fd2;
	ld.global.f64 	%fd156, [%rd12+160];
	sub.f64 	%fd157, %fd156, %fd3;
	mul.f64 	%fd158, %fd155, %fd155;
	fma.rn.f64 	%fd159, %fd153, %fd153, %fd158;
	fma.rn.f64 	%fd160, %fd157, %fd157, %fd159;
	add.f64 	%fd161, %fd160, 0d3F50624DE0000000;
	rsqrt.approx.f64 	%fd162, %fd161;
	add.f64 	%fd205, %fd151, %fd162;
	add.s32 	%r31, %r31, 4;
$L__BB1_9:
	setp.eq.s32 	%p7, %r14, 0;
	@%p7 bra 	$L__BB1_14;
	setp.eq.s32 	%p8, %r14, 1;
	@%p8 bra 	$L__BB1_12;
	mul.wide.u32 	%rd13, %r31, 48;
	add.s64 	%rd14, %rd1, %rd13;
	ld.global.f64 	%fd164, [%rd14];
	sub.f64 	%fd165, %fd164, %fd1;
	ld.global.f64 	%fd166, [%rd14+8];
	sub.f64 	%fd167, %fd166, %fd2;
	ld.global.f64 	%fd168, [%rd14+16];
	sub.f64 	%fd169, %fd168, %fd3;
	mul.f64 	%fd170, %fd167, %fd167;
	fma.rn.f64 	%fd171, %fd165, %fd165, %fd170;
	fma.rn.f64 	%fd172, %fd169, %fd169, %fd171;
	add.f64 	%fd173, %fd172, 0d3F50624DE0000000;
	rsqrt.approx.f64 	%fd174, %fd173;
	add.f64 	%fd175, %fd205, %fd174;
	ld.global.f64 	%fd176, [%rd14+48];
	sub.f64 	%fd177, %fd176, %fd1;
	ld.global.f64 	%fd178, [%rd14+56];
	sub.f64 	%fd179, %fd178, %fd2;
	ld.global.f64 	%fd180, [%rd14+64];
	sub.f64 	%fd181, %fd180, %fd3;
	mul.f64 	%fd182, %fd179, %fd179;
	fma.rn.f64 	%fd183, %fd177, %fd177, %fd182;
	fma.rn.f64 	%fd184, %fd181, %fd181, %fd183;
	add.f64 	%fd185, %fd184, 0d3F50624DE0000000;
	rsqrt.approx.f64 	%fd186, %fd185;
	add.f64 	%fd205, %fd175, %fd186;
	add.s32 	%r31, %r31, 2;
$L__BB1_12:
	and.b32  	%r27, %r5, 1;
	setp.eq.b32 	%p9, %r27, 1;
	not.pred 	%p10, %p9;
	@%p10 bra 	$L__BB1_14;
	mul.wide.u32 	%rd15, %r31, 48;
	add.s64 	%rd16, %rd1, %rd15;
	ld.global.f64 	%fd187, [%rd16];
	sub.f64 	%fd188, %fd187, %fd1;
	ld.global.f64 	%fd189, [%rd16+8];
	sub.f64 	%fd190, %fd189, %fd2;
	ld.global.f64 	%fd191, [%rd16+16];
	sub.f64 	%fd192, %fd191, %fd3;
	mul.f64 	%fd193, %fd190, %fd190;
	fma.rn.f64 	%fd194, %fd188, %fd188, %fd193;
	fma.rn.f64 	%fd195, %fd192, %fd192, %fd194;
	add.f64 	%fd196, %fd195, 0d3F50624DE0000000;
	rsqrt.approx.f64 	%fd197, %fd196;
	add.f64 	%fd205, %fd205, %fd197;
$L__BB1_14:
	cvta.to.global.u64 	%rd17, %rd5;
	mul.wide.u32 	%rd18, %r3, 8;
	add.s64 	%rd19, %rd17, %rd18;
	st.global.f64 	[%rd19], %fd205;
$L__BB1_15:
	ret;

}


// ===== COMPILED SASS (sm_100) =====

	.target	sm_100

	.elftype	@"ET_EXEC"


//--------------------- .note.nv.tkinfo           --------------------------
	.section	.note.nv.tkinfo,"",@"SHT_NOTE"
	.sectionflags	@"SHF_NOTE_NV_TKINFO"
	.tkinfo
        /*0018*/ 	.word	0x00000002
        /*0030*/ 	.string	""
        /*0030*/ 	.string	"ptxas"
        /*0030*/ 	.string	"Cuda compilation tools, release 13.0, V13.0.88"
        /*0030*/ 	.string	"Build cuda_13.0.r13.0/compiler.36424714_0"
        /*0030*/ 	.string	"-arch sm_100 -m 64 "



//--------------------- .note.nv.cuinfo           --------------------------
	.section	.note.nv.cuinfo,"",@"SHT_NOTE"
	.sectionflags	@"SHF_NOTE_NV_CUINFO"
        /*0018*/ 	.short	0x0002
        /*001a*/ 	.short	0x0064
        /*001c*/ 	.short	0x0082
	.zero		2


//--------------------- .nv.info                  --------------------------
	.section	.nv.info,"",@"SHT_CUDA_INFO"
	.align	4


	//----- nvinfo : EIATTR_REGCOUNT
	.align		4
        /*0000*/ 	.byte	0x04, 0x2f
        /*0002*/ 	.short	(.L_2 - .L_1)
	.align		4
.L_1:
        /*0004*/ 	.word	index@(_Z10calcForcesP8Particledj)
        /*0008*/ 	.word	0x00000028


	//----- nvinfo : EIATTR_FRAME_SIZE
	.align		4
.L_2:
        /*000c*/ 	.byte	0x04, 0x11
        /*000e*/ 	.short	(.L_4 - .L_3)
	.align		4
.L_3:
        /*0010*/ 	.word	index@($__internal_1_$__cuda_sm20_drsqrt_f64_slowpath_v2)
        /*0014*/ 	.word	0x00000000


	//----- nvinfo : EIATTR_FRAME_SIZE
	.align		4
.L_4:
        /*0018*/ 	.byte	0x04, 0x11
        /*001a*/ 	.short	(.L_6 - .L_5)
	.align		4
.L_5:
        /*001c*/ 	.word	index@(_Z10calcForcesP8Particledj)
        /*0020*/ 	.word	0x00000000


	//----- nvinfo : EIATTR_REGCOUNT
	.align		4
.L_6:
        /*0024*/ 	.byte	0x04, 0x2f
        /*0026*/ 	.short	(.L_8 - .L_7)
	.align		4
.L_7:
        /*0028*/ 	.word	index@(_Z13calcPotentialP8ParticlePdj)
        /*002c*/ 	.word	0x0000001c


	//----- nvinfo : EIATTR_FRAME_SIZE
	.align		4
.L_8:
        /*0030*/ 	.byte	0x04, 0x11
        /*0032*/ 	.short	(.L_10 - .L_9)
	.align		4
.L_9:
        /*0034*/ 	.word	index@($__internal_0_$__cuda_sm20_drsqrt_f64_slowpath_v2)
        /*0038*/ 	.word	0x00000000


	//----- nvinfo : EIATTR_FRAME_SIZE
	.align		4
.L_10:
        /*003c*/ 	.byte	0x04, 0x11
        /*003e*/ 	.short	(.L_12 - .L_11)
	.align		4
.L_11:
        /*0040*/ 	.word	index@(_Z13calcPotentialP8ParticlePdj)
        /*0044*/ 	.word	0x00000000


	//----- nvinfo : EIATTR_MIN_STACK_SIZE
	.align		4
.L_12:
        /*0048*/ 	.byte	0x04, 0x12
        /*004a*/ 	.short	(.L_14 - .L_13)
	.align		4
.L_13:
        /*004c*/ 	.word	index@(_Z13calcPotentialP8ParticlePdj)
        /*0050*/ 	.word	0x00000000


	//----- nvinfo : EIATTR_MIN_STACK_SIZE
	.align		4
.L_14:
        /*0054*/ 	.byte	0x04, 0x12
        /*0056*/ 	.short	(.L_16 - .L_15)
	.align		4
.L_15:
        /*0058*/ 	.word	index@(_Z10calcForcesP8Particledj)
        /*005c*/ 	.word	0x00000000
.L_16:


//--------------------- .nv.compat                --------------------------
	.section	.nv.compat,"",@"SHT_CUDA_COMPAT_INFO"
	.align	4
        /*0000*/ 	.byte	0x02, 0x09, 0x00, 0x00, 0x02, 0x02, 0x01, 0x00, 0x02, 0x05, 0x05, 0x00, 0x03, 0x07, 0x01, 0x01
        /*0010*/ 	.byte	0x02, 0x03, 0x00, 0x00, 0x02, 0x06, 0x01, 0x00, 0x04, 0x0b, 0x08, 0x00, 0x01, 0x00, 0x00, 0x00
        /*0020*/ 	.byte	0x00, 0x00, 0x00, 0x00


//--------------------- .nv.info._Z13calcPotentialP8ParticlePdj --------------------------
	.section	.nv.info._Z13calcPotentialP8ParticlePdj,"",@"SHT_CUDA_INFO"
	.sectionflags	@""
	.align	4


	//----- nvinfo : EIATTR_CUDA_API_VERSION
	.align		4
        /*0000*/ 	.byte	0x04, 0x37
        /*0002*/ 	.short	(.L_18 - .L_17)
.L_17:
        /*0004*/ 	.word	0x00000082


	//----- nvinfo : EIATTR_KPARAM_INFO
	.align		4
.L_18:
        /*0008*/ 	.byte	0x04, 0x17
        /*000a*/ 	.short	(.L_20 - .L_19)
.L_19:
        /*000c*/ 	.word	0x00000000
        /*0010*/ 	.short	0x0002
        /*0012*/ 	.short	0x0010
        /*0014*/ 	.byte	0x00, 0xf0, 0x11, 0x00


	//----- nvinfo : EIATTR_KPARAM_INFO
	.align		4
.L_20:
        /*0018*/ 	.byte	0x04, 0x17
        /*001a*/ 	.short	(.L_22 - .L_21)
.L_21:
        /*001c*/ 	.word	0x00000000
        /*0020*/ 	.short	0x0001
        /*0022*/ 	.short	0x0008
        /*0024*/ 	.byte	0x00, 0xf5, 0x21, 0x00


	//----- nvinfo : EIATTR_KPARAM_INFO
	.align		4
.L_22:
        /*0028*/ 	.byte	0x04, 0x17
        /*002a*/ 	.short	(.L_24 - .L_23)
.L_23:
        /*002c*/ 	.word	0x00000000
        /*0030*/ 	.short	0x0000
        /*0032*/ 	.short	0x0000
        /*0034*/ 	.byte	0x00, 0xf5, 0x21, 0x00


	//----- nvinfo : EIATTR_SPARSE_MMA_MASK
	.align		4
.L_24:
        /*0038*/ 	.byte	0x03, 0x50
        /*003a*/ 	.short	0x0000


	//----- nvinfo : EIATTR_MAXREG_COUNT
	.align		4
        /*003c*/ 	.byte	0x03, 0x1b
        /*003e*/ 	.short	0x00ff


	//----- nvinfo : EIATTR_MERCURY_ISA_VERSION
	.align		4
        /*0040*/ 	.byte	0x03, 0x5f
        /*0042*/ 	.short	0x0101


	//----- nvinfo : EIATTR_VRC_CTA_INIT_COUNT
	.align		4
        /*0044*/ 	.byte	0x02, 0x4a
	.zero		1
	.zero		1


	//----- nvinfo : EIATTR_EXIT_INSTR_OFFSETS
	.align		4
        /*0048*/ 	.byte	0x04, 0x1c
        /*004a*/ 	.short	(.L_26 - .L_25)


	//   ....[0]....
.L_25:
        /*004c*/ 	.word	0x00000080


	//   ....[1]....
        /*0050*/ 	.word	0x000021a0


	//----- nvinfo : EIATTR_CRS_STACK_SIZE
	.align		4
.L_26:
        /*0054*/ 	.byte	0x04, 0x1e
        /*0056*/ 	.short	(.L_28 - .L_27)
.L_27:
        /*0058*/ 	.word	0x00000000


	//----- nvinfo : EIATTR_CBANK_PARAM_SIZE
	.align		4
.L_28:
        /*005c*/ 	.byte	0x03, 0x19
        /*005e*/ 	.short	0x0014


	//----- nvinfo : EIATTR_PARAM_CBANK
	.align		4
        /*0060*/ 	.byte	0x04, 0x0a
        /*0062*/ 	.short	(.L_30 - .L_29)
	.align		4
.L_29:
        /*0064*/ 	.word	index@(.nv.constant0._Z13calcPotentialP8ParticlePdj)
        /*0068*/ 	.short	0x0380
        /*006a*/ 	.short	0x0014


	//----- nvinfo : EIATTR_SW_WAR
	.align		4
.L_30:
        /*006c*/ 	.byte	0x04, 0x36
        /*006e*/ 	.short	(.L_32 - .L_31)
.L_31:
        /*0070*/ 	.word	0x00000008
.L_32:


//--------------------- .nv.info._Z10calcForcesP8Particledj --------------------------
	.section	.nv.info._Z10calcForcesP8Particledj,"",@"SHT_CUDA_INFO"
	.sectionflags	@""
	.align	4


	//----- nvinfo : EIATTR_CUDA_API_VERSION
	.align		4
        /*0000*/ 	.byte	0x04, 0x37
        /*0002*/ 	.short	(.L_34 - .L_33)
.L_33:
        /*0004*/ 	.word	0x00000082


	//----- nvinfo : EIATTR_KPARAM_INFO
	.align		4
.L_34:
        /*0008*/ 	.byte	0x04, 0x17
        /*000a*/ 	.short	(.L_36 - .L_35)
.L_35:
        /*000c*/ 	.word	0x00000000
        /*0010*/ 	.short	0x0002
        /*0012*/ 	.short	0x0010
        /*0014*/ 	.byte	0x00, 0xf0, 0x11, 0x00


	//----- nvinfo : EIATTR_KPARAM_INFO
	.align		4
.L_36:
        /*0018*/ 	.byte	0x04, 0x17
        /*001a*/ 	.short	(.L_38 - .L_37)
.L_37:
        /*001c*/ 	.word	0x00000000
        /*0020*/ 	.short	0x0001
        /*0022*/ 	.short	0x0008
        /*0024*/ 	.byte	0x00, 0xf0, 0x21, 0x00


	//----- nvinfo : EIATTR_KPARAM_INFO
	.align		4
.L_38:
        /*0028*/ 	.byte	0x04, 0x17
        /*002a*/ 	.short	(.L_40 - .L_39)
.L_39:
        /*002c*/ 	.word	0x00000000
        /*0030*/ 	.short	0x0000
        /*0032*/ 	.short	0x0000
        /*0034*/ 	.byte	0x00, 0xf5, 0x21, 0x00


	//----- nvinfo : EIATTR_SPARSE_MMA_MASK
	.align		4
.L_40:
        /*0038*/ 	.byte	0x03, 0x50
        /*003a*/ 	.short	0x0000


	//----- nvinfo : EIATTR_MAXREG_COUNT
	.align		4
        /*003c*/ 	.byte	0x03, 0x1b
        /*003e*/ 	.short	0x00ff


	//----- nvinfo : EIATTR_MERCURY_ISA_VERSION
	.align		4
        /*0040*/ 	.byte	0x03, 0x5f
        /*0042*/ 	.short	0x0101


	//----- nvinfo : EIATTR_VRC_CTA_INIT_COUNT
	.align		4
        /*0044*/ 	.byte	0x02, 0x4a
	.zero		1
	.zero		1


	//----- nvinfo : EIATTR_EXIT_INSTR_OFFSETS
	.align		4
        /*0048*/ 	.byte	0x04, 0x1c
        /*004a*/ 	.short	(.L_42 - .L_41)


	//   ....[0]....
.L_41:
        /*004c*/ 	.word	0x00000070


	//   ....[1]....
        /*0050*/ 	.word	0x00001310


	//----- nvinfo : EIATTR_CRS_STACK_SIZE
	.align		4
.L_42:
        /*0054*/ 	.byte	0x04, 0x1e
        /*0056*/ 	.short	(.L_44 - .L_43)
.L_43:
        /*0058*/ 	.word	0x00000000


	//----- nvinfo : EIATTR_CBANK_PARAM_SIZE
	.align		4
.L_44:
        /*005c*/ 	.byte	0x03, 0x19
        /*005e*/ 	.short	0x0014


	//----- nvinfo : EIATTR_PARAM_CBANK
	.align		4
        /*0060*/ 	.byte	0x04, 0x0a
        /*0062*/ 	.short	(.L_46 - .L_45)
	.align		4
.L_45:
        /*0064*/ 	.word	index@(.nv.constant0._Z10calcForcesP8Particledj)
        /*0068*/ 	.short	0x0380
        /*006a*/ 	.short	0x0014


	//----- nvinfo : EIATTR_SW_WAR
	.align		4
.L_46:
        /*006c*/ 	.byte	0x04, 0x36
        /*006e*/ 	.short	(.L_48 - .L_47)
.L_47:
        /*0070*/ 	.word	0x00000008
.L_48:


//--------------------- .nv.callgraph             --------------------------
	.section	.nv.callgraph,"",@"SHT_CUDA_CALLGRAPH"
	.align	4
	.sectionentsize	8
	.align		4
        /*0000*/ 	.word	0x00000000
	.align		4
        /*0004*/ 	.word	0xffffffff
	.align		4
        /*0008*/ 	.word	0x00000000
	.align		4
        /*000c*/ 	.word	0xfffffffe
	.align		4
        /*0010*/ 	.word	0x00000000
	.align		4
        /*0014*/ 	.word	0xfffffffd
	.align		4
        /*0018*/ 	.word	0x00000000
	.align		4
        /*001c*/ 	.word	0xfffffffc


//--------------------- .nv.constant4             --------------------------
	.section	.nv.constant4,"a",@progbits
	.align	8
	.align		8
.nv.constant4:
        /*0000*/ 	.dword	d_potential


//--------------------- .text._Z13calcPotentialP8ParticlePdj --------------------------
	.section	.text._Z13calcPotentialP8ParticlePdj,"ax",@progbits
	.align	128
        .global         _Z13calcPotentialP8ParticlePdj
        .type           _Z13calcPotentialP8ParticlePdj,@function
        .size           _Z13calcPotentialP8ParticlePdj,(.L_x_68 - _Z13calcPotentialP8ParticlePdj)
        .other          _Z13calcPotentialP8ParticlePdj,@"STO_CUDA_ENTRY STV_DEFAULT"
_Z13calcPotentialP8ParticlePdj:
.text._Z13calcPotentialP8ParticlePdj:
[----:B------:R-:W-:Y:S01]  /*0000*/  LDC R1, c[0x0][0x37c] ;  /* 0x0000df00ff017b82 */ /* 0x000fe20000000800 */
[----:B------:R-:W0:Y:S07]  /*0010*/  S2R R4, SR_TID.X ;  /* 0x0000000000047919 */ /* 0x000e2e0000002100 */
[----:B------:R-:W1:Y:S01]  /*0020*/  S2UR UR5, SR_CTAID.X ;  /* 0x00000000000579c3 */ /* 0x000e620000002500 */
[----:B------:R-:W1:Y:S07]  /*0030*/  LDCU UR4, c[0x0][0x360] ;  /* 0x00006c00ff0477ac */ /* 0x000e6e0008000800 */
[----:B------:R-:W2:Y:S01]  /*0040*/  LDC R3, c[0x0][0x390] ;  /* 0x0000e400ff037b82 */ /* 0x000ea20000000800 */
[----:B-1----:R-:W-:-:S06]  /*0050*/  UIMAD UR4, UR4, UR5, URZ ;  /* 0x00000005040472a4 */ /* 0x002fcc000f8e02ff */
[----:B0-----:R-:W-:-:S05]  /*0060*/  VIADD R5, R4, UR4 ;  /* 0x0000000404057c36 */ /* 0x001fca0008000000 */
[----:B--2---:R-:W-:-:S13]  /*0070*/  ISETP.GE.U32.AND P0, PT, R5, R3, PT ;  /* 0x000000030500720c */ /* 0x004fda0003f06070 */
[----:B------:R-:W-:Y:S05]  /*0080*/  @P0 EXIT ;  /* 0x000000000000094d */ /* 0x000fea0003800000 */
[----:B------:R-:W-:Y:S01]  /*0090*/  VIADD R0, R5, 0x1 ;  /* 0x0000000105007836 */ /* 0x000fe20000000000 */
[----:B------:R-:W0:Y:S01]  /*00a0*/  LDCU.64 UR6, c[0x0][0x358] ;  /* 0x00006b00ff0677ac */ /* 0x000e220008000a00 */
[----:B------:R-:W-:Y:S01]  /*00b0*/  BSSY.RECONVERGENT B0, `(.L_x_0) ;  /* 0x000020b000007945 */ /* 0x000fe20003800200 */
[----:B------:R-:W-:Y:S02]  /*00c0*/  CS2R R22, SRZ ;  /* 0x0000000000167805 */ /* 0x000fe4000001ff00 */
[----:B------:R-:W-:-:S13]  /*00d0*/  ISETP.GE.U32.AND P0, PT, R0, R3, PT ;  /* 0x000000030000720c */ /* 0x000fda0003f06070 */
[----:B------:R-:W-:Y:S05]  /*00e0*/  @P0 BRA `(.L_x_1) ;  /* 0x00000020001c0947 */ /* 0x000fea0003800000 */
[----:B------:R-:W1:Y:S02]  /*00f0*/  LDC.64 R8, c[0x0][0x380] ;  /* 0x0000e000ff087b82 */ /* 0x000e640000000a00 */
[----:B-1----:R-:W-:-:S05]  /*0100*/  IMAD.WIDE.U32 R6, R5, 0x30, R8 ;  /* 0x0000003005067825 */ /* 0x002fca00078e0008 */
[----:B0-----:R0:W5:Y:S04]  /*0110*/  LDG.E.64 R14, desc[UR6][R6.64] ;  /* 0x00000006060e7981 */ /* 0x001168000c1e1b00 */
[----:B------:R0:W5:Y:S04]  /*0120*/  LDG.E.64 R12, desc[UR6][R6.64+0x8] ;  /* 0x00000806060c7981 */ /* 0x000168000c1e1b00 */
[----:B------:R0:W5:Y:S01]  /*0130*/  LDG.E.64 R10, desc[UR6][R6.64+0x10] ;  /* 0x00001006060a7981 */ /* 0x000162000c1e1b00 */
[----:B------:R-:W-:Y:S01]  /*0140*/  IADD3 R2, PT, PT, -R5, -0x2, R3 ;  /* 0xfffffffe05027810 */ /* 0x000fe20007ffe103 */
[----:B------:R-:W-:Y:S01]  /*0150*/  ULOP3.LUT UR5, URZ, UR4, URZ, 0x33, !UPT ;  /* 0x00000004ff057292 */ /* 0x000fe2000f8e33ff */
[----:B------:R-:W-:Y:S01]  /*0160*/  BSSY.RECONVERGENT B2, `(.L_x_2) ;  /* 0x000010e000027945 */ /* 0x000fe20003800200 */
[----:B------:R-:W-:-:S02]  /*0170*/  CS2R R22, SRZ ;  /* 0x0000000000167805 */ /* 0x000fc4000001ff00 */
[----:B------:R-:W-:Y:S02]  /*0180*/  ISETP.GE.U32.AND P0, PT, R2, 0x7, PT ;  /* 0x000000070200780c */ /* 0x000fe40003f06070 */
[----:B------:R-:W-:-:S04]  /*0190*/  IADD3 R4, PT, PT, -R4, UR5, R3 ;  /* 0x0000000504047c10 */ /* 0x000fc8000fffe103 */
[----:B------:R-:W-:-:S07]  /*01a0*/  LOP3.LUT R3, R4, 0x7, RZ, 0xc0, !PT ;  /* 0x0000000704037812 */ /* 0x000fce00078ec0ff */
[----:B0-----:R-:W-:Y:S05]  /*01b0*/  @!P0 BRA `(.L_x_3) ;  /* 0x0000001000208947 */ /* 0x001fea0003800000 */
[----:B------:R-:W-:Y:S01]  /*01c0*/  IMAD.WIDE.U32 R6, R0, 0x30, R8 ;  /* 0x0000003000067825 */ /* 0x000fe200078e0008 */
[----:B------:R-:W-:Y:S01]  /*01d0*/  LOP3.LUT R0, R4, 0xfffffff8, RZ, 0xc0, !PT ;  /* 0xfffffff804007812 */ /* 0x000fe200078ec0ff */
[----:B------:R-:W-:Y:S01]  /*01e0*/  BSSY.RECONVERGENT B3, `(.L_x_4) ;  /* 0x0000104000037945 */ /* 0x000fe20003800200 */
[----:B------:R-:W-:Y:S01]  /*01f0*/  CS2R R22, SRZ ;  /* 0x0000000000167805 */ /* 0x000fe2000001ff00 */
[----:B------:R-:W-:Y:S01]  /*0200*/  IMAD.MOV.U32 R2, RZ, RZ, R5 ;  /* 0x000000ffff027224 */ /* 0x000fe200078e0005 */
[----:B------:R-:W-:Y:S01]  /*0210*/  IADD3 R8, P0, PT, R6, 0xc0, RZ ;  /* 0x000000c006087810 */ /* 0x000fe20007f1e0ff */
[----:B------:R-:W-:-:S03]  /*0220*/  IMAD.MOV R0, RZ, RZ, -R0 ;  /* 0x000000ffff007224 */ /* 0x000fc600078e0a00 */
[----:B------:R-:W-:-:S09]  /*0230*/  IADD3.X R9, PT, PT, RZ, R7, RZ, P0, !PT ;  /* 0x00000007ff097210 */ /* 0x000fd200007fe4ff */
.L_x_21:
[----:B------:R-:W2:Y:S04]  /*0240*/  LDG.E.64 R18, desc[UR6][R8.64+-0xb8] ;  /* 0xffff480608127981 */ /* 0x000ea8000c1e1b00 */
[----:B------:R-:W3:Y:S04]  /*0250*/  LDG.E.64 R16, desc[UR6][R8.64+-0xc0] ;  /* 0xffff400608107981 */ /* 0x000ee8000c1e1b00 */
[----:B------:R-:W4:Y:S01]  /*0260*/  LDG.E.64 R6, desc[UR6][R8.64+-0xb0] ;  /* 0xffff500608067981 */ /* 0x000f22000c1e1b00 */
[----:B------:R-:W-:Y:S01]  /*0270*/  UMOV UR8, 0xe0000000 ;  /* 0xe000000000087882 */ /* 0x000fe20000000000 */
[----:B------:R-:W-:Y:S01]  /*0280*/  UMOV UR9, 0x3f50624d ;  /* 0x3f50624d00097882 */ /* 0x000fe20000000000 */
[----:B------:R-:W-:Y:S01]  /*0290*/  IMAD.MOV.U32 R24, RZ, RZ, 0x0 ;  /* 0x00000000ff187424 */ /* 0x000fe200078e00ff */
[----:B------:R-:W-:Y:S01]  /*02a0*/  MOV R25, 0x3fd80000 ;  /* 0x3fd8000000197802 */ /* 0x000fe20000000f00 */
[----:B------:R-:W-:Y:S01]  /*02b0*/  VIADD R0, R0, 0x8 ;  /* 0x0000000800007836 */ /* 0x000fe20000000000 */
[----:B------:R-:W-:Y:S04]  /*02c0*/  BSSY.RECONVERGENT B4, `(.L_x_5) ;  /* 0x0000017000047945 */ /* 0x000fe80003800200 */
[----:B------:R-:W-:Y:S01]  /*02d0*/  ISETP.NE.AND P0, PT, R0, RZ, PT ;  /* 0x000000ff0000720c */ /* 0x000fe20003f05270 */
[----:B--2--5:R-:W-:-:S02]  /*02e0*/  DADD R18, -R12, R18 ;  /* 0x000000000c127229 */ /* 0x024fc40000000112 */
[----:B---3--:R-:W-:-:S06]  /*02f0*/  DADD R16, -R14, R16 ;  /* 0x000000000e107229 */ /* 0x008fcc0000000110 */
[----:B------:R-:W-:Y:S02]  /*0300*/  DMUL R18, R18, R18 ;  /* 0x0000001212127228 */ /* 0x000fe40000000000 */
[----:B----4-:R-:W-:-:S06]  /*0310*/  DADD R6, -R10, R6 ;  /* 0x000000000a067229 */ /* 0x010fcc0000000106 */
[----:B------:R-:W-:-:S08]  /*0320*/  DFMA R18, R16, R16, R18 ;  /* 0x000000101012722b */ /* 0x000fd00000000012 */
[----:B------:R-:W-:Y:S01]  /*0330*/  DFMA R16, R6, R6, R18 ;  /* 0x000000060610722b */ /* 0x000fe20000000012 */
[----:B------:R-:W-:-:S07]  /*0340*/  IMAD.MOV.U32 R6, RZ, RZ, RZ ;  /* 0x000000ffff067224 */ /* 0x000fce00078e00ff */
[----:B------:R-:W-:-:S06]  /*0350*/  DADD R16, R16, UR8 ;  /* 0x0000000810107e29 */ /* 0x000fcc0008000000 */
[----:B------:R-:W0:Y:S04]  /*0360*/  MUFU.RSQ64H R7, R17 ;  /* 0x0000001100077308 */ /* 0x000e280000001c00 */
[----:B------:R-:W-:-:S05]  /*0370*/  VIADD R20, R17, 0xfff00000 ;  /* 0xfff0000011147836 */ /* 0x000fca0000000000 */
[----:B------:R-:W-:Y:S01]  /*0380*/  ISETP.GE.U32.AND P1, PT, R20, 0x7fe00000, PT ;  /* 0x7fe000001400780c */ /* 0x000fe20003f26070 */
[----:B0-----:R-:W-:-:S08]  /*0390*/  DMUL R18, R6, R6 ;  /* 0x0000000606127228 */ /* 0x001fd00000000000 */
[----:B------:R-:W-:-:S08]  /*03a0*/  DFMA R18, R16, -R18, 1 ;  /* 0x3ff000001012742b */ /* 0x000fd00000000812 */
[----:B------:R-:W-:Y:S02]  /*03b0*/  DFMA R24, R18, R24, 0.5 ;  /* 0x3fe000001218742b */ /* 0x000fe40000000018 */
[----:B------:R-:W-:-:S08]  /*03c0*/  DMUL R18, R6, R18 ;  /* 0x0000001206127228 */ /* 0x000fd00000000000 */
[----:B------:R-:W-:Y:S01]  /*03d0*/  DFMA R24, R24, R18, R6 ;  /* 0x000000121818722b */ /* 0x000fe20000000006 */
[----:B------:R-:W-:Y:S10]  /*03e0*/  @!P1 BRA `(.L_x_6) ;  /* 0x0000000000109947 */ /* 0x000ff40003800000 */
[----:B------:R-:W-:-:S07]  /*03f0*/  MOV R6, 0x410 ;  /* 0x0000041000067802 */ /* 0x000fce0000000f00 */
[----:B------:R-:W-:Y:S05]  /*0400*/  CALL.REL.NOINC `($__internal_0_$__cuda_sm20_drsqrt_f64_slowpath_v2) ;  /* 0x0000001c00687944 */ /* 0x000fea0003c00000 */
[----:B------:R-:W-:Y:S01]  /*0410*/  IMAD.MOV.U32 R24, RZ, RZ, R16 ;  /* 0x000000ffff187224 */ /* 0x000fe200078e0010 */
[----:B------:R-:W-:-:S07]  /*0420*/  MOV R25, R17 ;  /* 0x0000001100197202 */ /* 0x000fce0000000f00 */
.L_x_6:
[----:B------:R-:W-:Y:S05]  /*0430*/  BSYNC.RECONVERGENT B4 ;  /* 0x0000000000047941 */ /* 0x000fea0003800200 */
.L_x_5:
[----:B------:R-:W2:Y:S04]  /*0440*/  LDG.E.64 R18, desc[UR6][R8.64+-0x88] ;  /* 0xffff780608127981 */ /* 0x000ea8000c1e1b00 */
[----:B------:R-:W3:Y:S04]  /*0450*/  LDG.E.64 R6, desc[UR6][R8.64+-0x90] ;  /* 0xffff700608067981 */ /* 0x000ee8000c1e1b00 */
[----:B------:R-:W4:Y:S01]  /*0460*/  LDG.E.64 R16, desc[UR6][R8.64+-0x80] ;  /* 0xffff800608107981 */ /* 0x000f22000c1e1b00 */
[----:B------:R-:W-:Y:S01]  /*0470*/  UMOV UR8, 0xe0000000 ;  /* 0xe000000000087882 */ /* 0x000fe20000000000 */
[----:B------:R-:W-:Y:S01]  /*0480*/  UMOV UR9, 0x3f50624d ;  /* 0x3f50624d00097882 */ /* 0x000fe20000000000 */
[----:B------:R-:W-:Y:S01]  /*0490*/  IMAD.MOV.U32 R20, RZ, RZ, RZ ;  /* 0x000000ffff147224 */ /* 0x000fe200078e00ff */
[----:B------:R-:W-:Y:S01]  /*04a0*/  DADD R22, R24, R22 ;  /* 0x0000000018167229 */ /* 0x000fe20000000016 */
[----:B------:R-:W-:Y:S01]  /*04b0*/  BSSY.RECONVERGENT B4, `(.L_x_7) ;  /* 0x0000017000047945 */ /* 0x000fe20003800200 */
[----:B--2---:R-:W-:-:S02]  /*04c0*/  DADD R18, -R12, R18 ;  /* 0x000000000c127229 */ /* 0x004fc40000000112 */
[----:B---3--:R-:W-:-:S06]  /*04d0*/  DADD R6, -R14, R6 ;  /* 0x000000000e067229 */ /* 0x008fcc0000000106 */
[----:B------:R-:W-:Y:S02]  /*04e0*/  DMUL R18, R18, R18 ;  /* 0x0000001212127228 */ /* 0x000fe40000000000 */
[----:B----4-:R-:W-:-:S06]  /*04f0*/  DADD R16, -R10, R16 ;  /* 0x000000000a107229 */ /* 0x010fcc0000000110 */
[----:B------:R-:W-:-:S08]  /*0500*/  DFMA R18, R6, R6, R18 ;  /* 0x000000060612722b */ /* 0x000fd00000000012 */
[----:B------:R-:W-:Y:S01]  /*0510*/  DFMA R16, R16, R16, R18 ;  /* 0x000000101010722b */ /* 0x000fe20000000012 */
[----:B------:R-:W-:Y:S02]  /*0520*/  IMAD.MOV.U32 R18, RZ, RZ, 0x0 ;  /* 0x00000000ff127424 */ /* 0x000fe400078e00ff */
[----:B------:R-:W-:-:S05]  /*0530*/  IMAD.MOV.U32 R19, RZ, RZ, 0x3fd80000 ;  /* 0x3fd80000ff137424 */ /* 0x000fca00078e00ff */
[----:B------:R-:W-:-:S06]  /*0540*/  DADD R16, R16, UR8 ;  /* 0x0000000810107e29 */ /* 0x000fcc0008000000 */
[----:B------:R-:W0:Y:S04]  /*0550*/  MUFU.RSQ64H R21, R17 ;  /* 0x0000001100157308 */ /* 0x000e280000001c00 */
[----:B------:R-:W-:-:S04]  /*0560*/  IADD3 R24, PT, PT, R17, -0x100000, RZ ;  /* 0xfff0000011187810 */ /* 0x000fc80007ffe0ff */
        /* <DEDUP_REMOVED lines=9> */
[----:B------:R-:W-:Y:S02]  /*0600*/  IMAD.MOV.U32 R20, RZ, RZ, R16 ;  /* 0x000000ffff147224 */ /* 0x000fe400078e0010 */
[----:B------:R-:W-:-:S07]  /*0610*/  IMAD.MOV.U32 R21, RZ, RZ, R17 ;  /* 0x000000ffff157224 */ /* 0x000fce00078e0011 */
.L_x_8:
[----:B------:R-:W-:Y:S05]  /*0620*/  BSYNC.RECONVERGENT B4 ;  /* 0x0000000000047941 */ /* 0x000fea0003800200 */
.L_x_7:
        /* <DEDUP_REMOVED lines=14> */
[----:B------:R-:W-:Y:S01]  /*0710*/  MOV R18, 0x0 ;  /* 0x0000000000127802 */ /* 0x000fe20000000f00 */
[----:B------:R-:W-:-:S06]  /*0720*/  IMAD.MOV.U32 R19, RZ, RZ, 0x3fd80000 ;  /* 0x3fd80000ff137424 */ /* 0x000fcc00078e00ff */
        /* <DEDUP_REMOVED lines=14> */
.L_x_10:
[----:B------:R-:W-:Y:S05]  /*0810*/  BSYNC.RECONVERGENT B4 ;  /* 0x0000000000047941 */ /* 0x000fea0003800200 */
.L_x_9:
        /* <DEDUP_REMOVED lines=30> */
.L_x_12:
[----:B------:R-:W-:Y:S05]  /*0a00*/  BSYNC.RECONVERGENT B4 ;  /* 0x0000000000047941 */ /* 0x000fea0003800200 */
.L_x_11:
        /* <DEDUP_REMOVED lines=30> */
.L_x_14:
[----:B------:R-:W-:Y:S05]  /*0bf0*/  BSYNC.RECONVERGENT B4 ;  /* 0x0000000000047941 */ /* 0x000fea0003800200 */
.L_x_13:
        /* <DEDUP_REMOVED lines=30> */
.L_x_16:
[----:B------:R-:W-:Y:S05]  /*0de0*/  BSYNC.RECONVERGENT B4 ;  /* 0x0000000000047941 */ /* 0x000fea0003800200 */
.L_x_15:
        /* <DEDUP_REMOVED lines=30> */
.L_x_18:
[----:B------:R-:W-:Y:S05]  /*0fd0*/  BSYNC.RECONVERGENT B4 ;  /* 0x0000000000047941 */ /* 0x000fea0003800200 */
.L_x_17:
        /* <DEDUP_REMOVED lines=30> */
.L_x_20:
[----:B------:R-:W-:Y:S05]  /*11c0*/  BSYNC.RECONVERGENT B4 ;  /* 0x0000000000047941 */ /* 0x000fea0003800200 */
.L_x_19:
[----:B------:R-:W-:Y:S01]  /*11d0*/  IADD3 R8, P1, PT, R8, 0x180, RZ ;  /* 0x0000018008087810 */ /* 0x000fe20007f3e0ff */
[----:B------:R-:W-:Y:S01]  /*11e0*/  DADD R22, R22, R6 ;  /* 0x0000000016167229 */ /* 0x000fe20000000006 */
[----:B------:R-:W-:-:S03]  /*11f0*/  IADD3 R2, PT, PT, R2, 0x8, RZ ;  /* 0x0000000802027810 */ /* 0x000fc60007ffe0ff */
[----:B------:R-:W-:Y:S01]  /*1200*/  IMAD.X R9, RZ, RZ, R9, P1 ;  /* 0x000000ffff097224 */ /* 0x000fe200008e0609 */
[----:B------:R-:W-:Y:S07]  /*1210*/  @P0 BRA `(.L_x_21) ;  /* 0xfffffff000080947 */ /* 0x000fee000383ffff */
[----:B------:R-:W-:Y:S05]  /*1220*/  BSYNC.RECONVERGENT B3 ;  /* 0x0000000000037941 */ /* 0x000fea0003800200 */
.L_x_4:
[----:B------:R-:W-:-:S07]  /*1230*/  VIADD R0, R2, 0x1 ;  /* 0x0000000102007836 */ /* 0x000fce0000000000 */
.L_x_3:
[----:B------:R-:W-:Y:S05]  /*1240*/  BSYNC.RECONVERGENT B2 ;  /* 0x0000000000027941 */ /* 0x000fea0003800200 */
.L_x_2:
[----:B------:R-:W-:-:S13]  /*1250*/  ISETP.NE.AND P0, PT, R3, RZ, PT ;  /* 0x000000ff0300720c */ /* 0x000fda0003f05270 */
[----:B------:R-:W-:Y:S05]  /*1260*/  @!P0 BRA `(.L_x_1) ;  /* 0x0000000c00bc8947 */ /* 0x000fea0003800000 */
[----:B------:R-:W-:Y:S01]  /*1270*/  ISETP.GE.U32.AND P0, PT, R3, 0x4, PT ;  /* 0x000000040300780c */ /* 0x000fe20003f06070 */
[----:B------:R-:W-:Y:S01]  /*1280*/  BSSY.RECONVERGENT B2, `(.L_x_22) ;  /* 0x0000082000027945 */ /* 0x000fe20003800200 */
[----:B------:R-:W-:-:S11]  /*1290*/  LOP3.LUT R2, R4, 0x3, RZ, 0xc0, !PT ;  /* 0x0000000304027812 */ /* 0x000fd600078ec0ff */
[----:B------:R-:W-:Y:S05]  /*12a0*/  @!P0 BRA `(.L_x_23) ;  /* 0x0000000400fc8947 */ /* 0x000fea0003800000 */
[----:B------:R-:W0:Y:S02]  /*12b0*/  LDC.64 R8, c[0x0][0x380] ;  /* 0x0000e000ff087b82 */ /* 0x000e240000000a00 */
[----:B0-----:R-:W-:-:S05]  /*12c0*/  IMAD.WIDE.U32 R8, R0, 0x30, R8 ;  /* 0x0000003000087825 */ /* 0x001fca00078e0008 */
[----:B------:R-:W2:Y:S04]  /*12d0*/  LDG.E.64 R18, desc[UR6][R8.64+0x8] ;  /* 0x0000080608127981 */ /* 0x000ea8000c1e1b00 */
[----:B------:R-:W3:Y:S04]  /*12e0*/  LDG.E.64 R16, desc[UR6][R8.64] ;  /* 0x0000000608107981 */ /* 0x000ee8000c1e1b00 */
[----:B------:R-:W4:Y:S01]  /*12f0*/  LDG.E.64 R6, desc[UR6][R8.64+0x10] ;  /* 0x0000100608067981 */ /* 0x000f22000c1e1b00 */
[----:B------:R-:W-:Y:S01]  /*1300*/  UMOV UR8, 0xe0000000 ;  /* 0xe000000000087882 */ /* 0x000fe20000000000 */
[----:B------:R-:W-:Y:S01]  /*1310*/  UMOV UR9, 0x3f50624d ;  /* 0x3f50624d00097882 */ /* 0x000fe20000000000 */
[----:B------:R-:W-:Y:S01]  /*1320*/  MOV R20, RZ ;  /* 0x000000ff00147202 */ /* 0x000fe20000000f00 */
[----:B------:R-:W-:Y:S01]  /*1330*/  BSSY.RECONVERGENT B3, `(.L_x_24) ;  /* 0x0000017000037945 */ /* 0x000fe20003800200 */
[----:B--2--5:R-:W-:-:S02]  /*1340*/  DADD R18, -R12, R18 ;  /* 0x000000000c127229 */ /* 0x024fc40000000112 */
[----:B---3--:R-:W-:-:S06]  /*1350*/  DADD R16, -R14, R16 ;  /* 0x000000000e107229 */ /* 0x008fcc0000000110 */
[----:B------:R-:W-:Y:S02]  /*1360*/  DMUL R18, R18, R18 ;  /* 0x0000001212127228 */ /* 0x000fe40000000000 */
[----:B----4-:R-:W-:-:S06]  /*1370*/  DADD R6, -R10, R6 ;  /* 0x000000000a067229 */ /* 0x010fcc0000000106 */
[----:B------:R-:W-:-:S08]  /*1380*/  DFMA R18, R16, R16, R18 ;  /* 0x000000101012722b */ /* 0x000fd00000000012 */
[----:B------:R-:W-:-:S08]  /*1390*/  DFMA R16, R6, R6, R18 ;  /* 0x000000060610722b */ /* 0x000fd00000000012 */
[----:B------:R-:W-:-:S06]  /*13a0*/  DADD R16, R16, UR8 ;  /* 0x0000000810107e29 */ /* 0x000fcc0008000000 */
[----:B------:R-:W0:Y:S04]  /*13b0*/  MUFU.RSQ64H R21, R17 ;  /* 0x0000001100157308 */ /* 0x000e280000001c00 */
[----:B------:R-:W-:-:S04]  /*13c0*/  IADD3 R3, PT, PT, R17, -0x100000, RZ ;  /* 0xfff0000011037810 */ /* 0x000fc80007ffe0ff */
[----:B------:R-:W-:Y:S01]  /*13d0*/  ISETP.GE.U32.AND P0, PT, R3, 0x7fe00000, PT ;  /* 0x7fe000000300780c */ /* 0x000fe20003f06070 */
[----:B0-----:R-:W-:-:S08]  /*13e0*/  DMUL R6, R20, R20 ;  /* 0x0000001414067228 */ /* 0x001fd00000000000 */
[----:B------:R-:W-:Y:S01]  /*13f0*/  DFMA R18, R16, -R6, 1 ;  /* 0x3ff000001012742b */ /* 0x000fe20000000806 */
[----:B------:R-:W-:Y:S02]  /*1400*/  IMAD.MOV.U32 R6, RZ, RZ, 0x0 ;  /* 0x00000000ff067424 */ /* 0x000fe400078e00ff */
[----:B------:R-:W-:-:S06]  /*1410*/  IMAD.MOV.U32 R7, RZ, RZ, 0x3fd80000 ;  /* 0x3fd80000ff077424 */ /* 0x000fcc00078e00ff */
        /* <DEDUP_REMOVED lines=8> */
.L_x_25:
[----:B------:R-:W-:Y:S05]  /*14a0*/  BSYNC.RECONVERGENT B3 ;  /* 0x0000000000037941 */ /* 0x000fea0003800200 */
.L_x_24:
[----:B------:R-:W2:Y:S04]  /*14b0*/  LDG.E.64 R18, desc[UR6][R8.64+0x38] ;  /* 0x0000380608127981 */ /* 0x000ea8000c1e1b00 */
[----:B------:R-:W3:Y:S04]  /*14c0*/  LDG.E.64 R16, desc[UR6][R8.64+0x30] ;  /* 0x0000300608107981 */ /* 0x000ee8000c1e1b00 */
[----:B------:R-:W4:Y:S01]  /*14d0*/  LDG.E.64 R6, desc[UR6][R8.64+0x40] ;  /* 0x0000400608067981 */ /* 0x000f22000c1e1b00 */
[----:B------:R-:W-:Y:S01]  /*14e0*/  UMOV UR8, 0xe0000000 ;  /* 0xe000000000087882 */ /* 0x000fe20000000000 */
[----:B------:R-:W-:Y:S01]  /*14f0*/  UMOV UR9, 0x3f50624d ;  /* 0x3f50624d00097882 */ /* 0x000fe20000000000 */
[----:B------:R-:W-:Y:S01]  /*1500*/  MOV R24, RZ ;  /* 0x000000ff00187202 */ /* 0x000fe20000000f00 */
[----:B------:R-:W-:Y:S01]  /*1510*/  BSSY.RECONVERGENT B3, `(.L_x_26) ;  /* 0x0000018000037945 */ /* 0x000fe20003800200 */
[----:B------:R-:W-:-:S02]  /*1520*/  DADD R22, R22, R20 ;  /* 0x0000000016167229 */ /* 0x000fc40000000014 */
[----:B--2---:R-:W-:Y:S02]  /*1530*/  DADD R18, -R12, R18 ;  /* 0x000000000c127229 */ /* 0x004fe40000000112 */
        /* <DEDUP_REMOVED lines=21> */
.L_x_27:
[----:B------:R-:W-:Y:S05]  /*1690*/  BSYNC.RECONVERGENT B3 ;  /* 0x0000000000037941 */ /* 0x000fea0003800200 */
.L_x_26:
[----:B------:R-:W2:Y:S04]  /*16a0*/  LDG.E.64 R18, desc[UR6][R8.64+0x68] ;  /* 0x0000680608127981 */ /* 0x000ea8000c1e1b00 */
[----:B------:R-:W3:Y:S04]  /*16b0*/  LDG.E.64 R16, desc[UR6][R8.64+0x60] ;  /* 0x0000600608107981 */ /* 0x000ee8000c1e1b00 */
[----:B------:R-:W4:Y:S01]  /*16c0*/  LDG.E.64 R6, desc[UR6][R8.64+0x70] ;  /* 0x0000700608067981 */ /* 0x000f22000c1e1b00 */
[----:B------:R-:W-:Y:S01]  /*16d0*/  UMOV UR8, 0xe0000000 ;  /* 0xe000000000087882 */ /* 0x000fe20000000000 */
[----:B------:R-:W-:Y:S01]  /*16e0*/  UMOV UR9, 0x3f50624d ;  /* 0x3f50624d00097882 */ /* 0x000fe20000000000 */
        /* <DEDUP_REMOVED lines=8> */
[----:B------:R-:W-:Y:S01]  /*1770*/  MOV R6, RZ ;  /* 0x000000ff00067202 */ /* 0x000fe20000000f00 */
[----:B------:R-:W-:Y:S02]  /*1780*/  IMAD.MOV.U32 R18, RZ, RZ, 0x0 ;  /* 0x00000000ff127424 */ /* 0x000fe400078e00ff */
[----:B------:R-:W-:-:S04]  /*1790*/  IMAD.MOV.U32 R19, RZ, RZ, 0x3fd80000 ;  /* 0x3fd80000ff137424 */ /* 0x000fc800078e00ff */
        /* <DEDUP_REMOVED lines=14> */
.L_x_29:
[----:B------:R-:W-:Y:S05]  /*1880*/  BSYNC.RECONVERGENT B3 ;  /* 0x0000000000037941 */ /* 0x000fea0003800200 */
.L_x_28:
        /* <DEDUP_REMOVED lines=11> */
[----:B------:R-:W-:Y:S01]  /*1940*/  DFMA R20, R18, R18, R20 ;  /* 0x000000121214722b */ /* 0x000fe20000000014 */
[----:B------:R-:W-:-:S07]  /*1950*/  MOV R18, RZ ;  /* 0x000000ff00127202 */ /* 0x000fce0000000f00 */
        /* <DEDUP_REMOVED lines=17> */
.L_x_31:
[----:B------:R-:W-:Y:S05]  /*1a70*/  BSYNC.RECONVERGENT B3 ;  /* 0x0000000000037941 */ /* 0x000fea0003800200 */
.L_x_30:
[----:B------:R-:W-:Y:S01]  /*1a80*/  DADD R22, R22, R8 ;  /* 0x0000000016167229 */ /* 0x000fe20000000008 */
[----:B------:R-:W-:-:S10]  /*1a90*/  IADD3 R0, PT, PT, R0, 0x4, RZ ;  /* 0x0000000400007810 */ /* 0x000fd40007ffe0ff */
.L_x_23:
[----:B------:R-:W-:Y:S05]  /*1aa0*/  BSYNC.RECONVERGENT B2 ;  /* 0x0000000000027941 */ /* 0x000fea0003800200 */
.L_x_22:
[----:B------:R-:W-:-:S13]  /*1ab0*/  ISETP.NE.AND P0, PT, R2, RZ, PT ;  /* 0x000000ff0200720c */ /* 0x000fda0003f05270 */
[----:B------:R-:W-:Y:S05]  /*1ac0*/  @!P0 BRA `(.L_x_1) ;  /* 0x0000000400a48947 */ /* 0x000fea0003800000 */
[----:B------:R-:W-:Y:S01]  /*1ad0*/  ISETP.NE.AND P0, PT, R2, 0x1, PT ;  /* 0x000000010200780c */ /* 0x000fe20003f05270 */
[----:B------:R-:W-:-:S12]  /*1ae0*/  BSSY.RECONVERGENT B2, `(.L_x_32) ;  /* 0x0000043000027945 */ /* 0x000fd80003800200 */
        /* <DEDUP_REMOVED lines=8> */
[----:B------:R-:W-:Y:S01]  /*1b70*/  IMAD.MOV.U32 R18, RZ, RZ, 0x0 ;  /* 0x00000000ff127424 */ /* 0x000fe200078e00ff */
[----:B------:R-:W-:Y:S01]  /*1b80*/  MOV R19, 0x3fd80000 ;  /* 0x3fd8000000137802 */ /* 0x000fe20000000f00 */
[----:B------:R-:W-:Y:S01]  /*1b90*/  BSSY.RECONVERGENT B3, `(.L_x_34) ;  /* 0x0000016000037945 */ /* 0x000fe20003800200 */
[----:B--2--5:R-:W-:-:S02]  /*1ba0*/  DADD R8, -R12, R8 ;  /* 0x000000000c087229 */ /* 0x024fc40000000108 */
[----:B---3--:R-:W-:-:S06]  /*1bb0*/  DADD R6, -R14, R6 ;  /* 0x000000000e067229 */ /* 0x008fcc0000000106 */
[----:B------:R-:W-:Y:S02]  /*1bc0*/  DMUL R8, R8, R8 ;  /* 0x0000000808087228 */ /* 0x000fe40000000000 */
[----:B----4-:R-:W-:-:S06]  /*1bd0*/  DADD R16, -R10, R16 ;  /* 0x000000000a107229 */ /* 0x010fcc0000000110 */
[----:B------:R-:W-:Y:S01]  /*1be0*/  DFMA R8, R6, R6, R8 ;  /* 0x000000060608722b */ /* 0x000fe20000000008 */
[----:B------:R-:W-:-:S07]  /*1bf0*/  IMAD.MOV.U32 R6, RZ, RZ, RZ ;  /* 0x000000ffff067224 */ /* 0x000fce00078e00ff */
[----:B------:R-:W-:-:S08]  /*1c00*/  DFMA R16, R16, R16, R8 ;  /* 0x000000101010722b */ /* 0x000fd00000000008 */
        /* <DEDUP_REMOVED lines=14> */
.L_x_35:
[----:B------:R-:W-:Y:S05]  /*1cf0*/  BSYNC.RECONVERGENT B3 ;  /* 0x0000000000037941 */ /* 0x000fea0003800200 */
.L_x_34:
        /* <DEDUP_REMOVED lines=19> */
[----:B------:R-:W-:Y:S01]  /*1e30*/  DFMA R18, R16, -R2, 1 ;  /* 0x3ff000001012742b */ /* 0x000fe20000000802 */
[----:B------:R-:W-:Y:S01]  /*1e40*/  IMAD.MOV.U32 R2, RZ, RZ, 0x0 ;  /* 0x00000000ff027424 */ /* 0x000fe200078e00ff */
[----:B------:R-:W-:-:S06]  /*1e50*/  MOV R3, 0x3fd80000 ;  /* 0x3fd8000000037802 */ /* 0x000fcc0000000f00 */
        /* <DEDUP_REMOVED lines=8> */
.L_x_37:
[----:B------:R-:W-:Y:S05]  /*1ee0*/  BSYNC.RECONVERGENT B3 ;  /* 0x0000000000037941 */ /* 0x000fea0003800200 */
.L_x_36:
[----:B------:R-:W-:Y:S01]  /*1ef0*/  DADD R22, R22, R2 ;  /* 0x0000000016167229 */ /* 0x000fe20000000002 */
[----:B------:R-:W-:-:S10]  /*1f00*/  VIADD R0, R0, 0x2 ;  /* 0x0000000200007836 */ /* 0x000fd40000000000 */
.L_x_33:
[----:B------:R-:W-:Y:S05]  /*1f10*/  BSYNC.RECONVERGENT B2 ;  /* 0x0000000000027941 */ /* 0x000fea0003800200 */
.L_x_32:
[----:B------:R-:W-:-:S04]  /*1f20*/  LOP3.LUT R4, R4, 0x1, RZ, 0xc0, !PT ;  /* 0x0000000104047812 */ /* 0x000fc800078ec0ff */
[----:B------:R-:W-:-:S13]  /*1f30*/  ISETP.NE.U32.AND P0, PT, R4, 0x1, PT ;  /* 0x000000010400780c */ /* 0x000fda0003f05070 */
[----:B------:R-:W-:Y:S05]  /*1f40*/  @P0 BRA `(.L_x_1) ;  /* 0x0000000000840947 */ /* 0x000fea0003800000 */
[----:B------:R-:W0:Y:S02]  /*1f50*/  LDC.64 R2, c[0x0][0x380] ;  /* 0x0000e000ff027b82 */ /* 0x000e240000000a00 */
[----:B0-----:R-:W-:-:S05]  /*1f60*/  IMAD.WIDE.U32 R2, R0, 0x30, R2 ;  /* 0x0000003000027825 */ /* 0x001fca00078e0002 */
[----:B------:R-:W2:Y:S04]  /*1f70*/  LDG.E.64 R8, desc[UR6][R2.64+0x8] ;  /* 0x0000080602087981 */ /* 0x000ea8000c1e1b00 */
[----:B------:R-:W3:Y:S04]  /*1f80*/  LDG.E.64 R6, desc[UR6][R2.64] ;  /* 0x0000000602067981 */ /* 0x000ee8000c1e1b00 */
[----:B------:R-:W4:Y:S01]  /*1f90*/  LDG.E.64 R16, desc[UR6][R2.64+0x10] ;  /* 0x0000100602107981 */ /* 0x000f22000c1e1b00 */
[----:B------:R-:W-:Y:S01]  /*1fa0*/  UMOV UR8, 0xe0000000 ;  /* 0xe000000000087882 */ /* 0x000fe20000000000 */
[----:B------:R-:W-:Y:S01]  /*1fb0*/  UMOV UR9, 0x3f50624d ;  /* 0x3f50624d00097882 */ /* 0x000fe20000000000 */
        /* <DEDUP_REMOVED lines=8> */
[----:B------:R-:W-:Y:S01]  /*2040*/  DADD R10, R8, UR8 ;  /* 0x00000008080a7e29 */ /* 0x000fe20008000000 */
[----:B------:R-:W-:Y:S01]  /*2050*/  MOV R8, 0x0 ;  /* 0x0000000000087802 */ /* 0x000fe20000000f00 */
[----:B------:R-:W-:-:S04]  /*2060*/  IMAD.MOV.U32 R9, RZ, RZ, 0x3fd80000 ;  /* 0x3fd80000ff097424 */ /* 0x000fc800078e00ff */
        /* <DEDUP_REMOVED lines=9> */
[----:B------:R-:W-:Y:S01]  /*2100*/  MOV R16, R10 ;  /* 0x0000000a00107202 */ /* 0x000fe20000000f00 */
[----:B------:R-:W-:Y:S01]  /*2110*/  IMAD.MOV.U32 R17, RZ, RZ, R11 ;  /* 0x000000ffff117224 */ /* 0x000fe200078e000b */
[----:B------:R-:W-:-:S07]  /*2120*/  MOV R6, 0x2140 ;  /* 0x0000214000067802 */ /* 0x000fce0000000f00 */
[----:B------:R-:W-:Y:S05]  /*2130*/  CALL.REL.NOINC `($__internal_0_$__cuda_sm20_drsqrt_f64_slowpath_v2) ;  /* 0x00000000001c7944 */ /* 0x000fea0003c00000 */
.L_x_39:
[----:B------:R-:W-:Y:S05]  /*2140*/  BSYNC.RECONVERGENT B2 ;  /* 0x0000000000027941 */ /* 0x000fea0003800200 */
.L_x_38:
[----:B------:R-:W-:-:S11]  /*2150*/  DADD R22, R22, R16 ;  /* 0x0000000016167229 */ /* 0x000fd60000000010 */
.L_x_1:
[----:B0-----:R-:W-:Y:S05]  /*2160*/  BSYNC.RECONVERGENT B0 ;  /* 0x0000000000007941 */ /* 0x001fea0003800200 */
.L_x_0:
[----:B------:R-:W0:Y:S02]  /*2170*/  LDC.64 R2, c[0x0][0x388] ;  /* 0x0000e200ff027b82 */ /* 0x000e240000000a00 */
[----:B0-----:R-:W-:-:S05]  /*2180*/  IMAD.WIDE.U32 R2, R5, 0x8, R2 ;  /* 0x0000000805027825 */ /* 0x001fca00078e0002 */
[----:B------:R-:W-:Y:S01]  /*2190*/  STG.E.64 desc[UR6][R2.64], R22 ;  /* 0x0000001602007986 */ /* 0x000fe2000c101b06 */
[----:B------:R-:W-:Y:S05]  /*21a0*/  EXIT ;  /* 0x000000000000794d */ /* 0x000fea0003800000 */
        .weak           $__internal_0_$__cuda_sm20_drsqrt_f64_slowpath_v2
        .type           $__internal_0_$__cuda_sm20_drsqrt_f64_slowpath_v2,@function
        .size           $__internal_0_$__cuda_sm20_drsqrt_f64_slowpath_v2,(.L_x_68 - $__internal_0_$__cuda_sm20_drsqrt_f64_slowpath_v2)
$__internal_0_$__cuda_sm20_drsqrt_f64_slowpath_v2:
[----:B------:R-:W-:Y:S01]  /*21b0*/  DSETP.NEU.AND P1, PT, R16, RZ, PT ;  /* 0x000000ff1000722a */ /* 0x000fe20003f2d000 */
[----:B------:R-:W-:Y:S01]  /*21c0*/  BSSY.RECONVERGENT B1, `(.L_x_40) ;  /* 0x000001c000017945 */ /* 0x000fe20003800200 */
[----:B------:R-:W-:-:S12]  /*21d0*/  LOP3.LUT R7, R17, 0x80000000, RZ, 0xc0, !PT ;  /* 0x8000000011077812 */ /* 0x000fd800078ec0ff */
[----:B------:R-:W-:Y:S05]  /*21e0*/  @!P1 BRA `(.L_x_41) ;  /* 0x00000000005c9947 */ /* 0x000fea0003800000 */
[----:B------:R-:W-:-:S14]  /*21f0*/  DSETP.GTU.AND P1, PT, |R16|, +INF , PT ;  /* 0x7ff000001000742a */ /* 0x000fdc0003f2c200 */
[----:B------:R-:W-:Y:S05]  /*2200*/  @P1 BRA `(.L_x_42) ;  /* 0x00000000004c1947 */ /* 0x000fea0003800000 */
[----:B------:R-:W-:-:S13]  /*2210*/  ISETP.NE.AND P1, PT, R7, RZ, PT ;  /* 0x000000ff0700720c */ /* 0x000fda0003f25270 */
[----:B------:R-:W-:Y:S01]  /*2220*/  @P1 IMAD.MOV.U32 R18, RZ, RZ, 0x0 ;  /* 0x00000000ff121424 */ /* 0x000fe200078e00ff */
[----:B------:R-:W-:Y:S01]  /*2230*/  @P1 MOV R19, 0xfff80000 ;  /* 0xfff8000000131802 */ /* 0x000fe20000000f00 */
[----:B------:R-:W-:Y:S06]  /*2240*/  @P1 BRA `(.L_x_43) ;  /* 0x00000000004c1947 */ /* 0x000fec0003800000 */
[----:B------:R-:W-:-:S14]  /*2250*/  DSETP.NEU.AND P1, PT, |R16|, +INF , PT ;  /* 0x7ff000001000742a */ /* 0x000fdc0003f2d200 */
[----:B------:R-:W-:Y:S01]  /*2260*/  @!P1 CS2R R18, SRZ ;  /* 0x0000000000129805 */ /* 0x000fe2000001ff00 */
[----:B------:R-:W-:Y:S06]  /*2270*/  @!P1 BRA `(.L_x_43) ;  /* 0x0000000000409947 */ /* 0x000fec0003800000 */
[----:B------:R-:W-:Y:S01]  /*2280*/  DMUL R24, R16, 1.80143985094819840000e+16 ;  /* 0x4350000010187828 */ /* 0x000fe20000000000 */
[----:B------:R-:W-:Y:S01]  /*2290*/  IMAD.MOV.U32 R20, RZ, RZ, 0x0 ;  /* 0x00000000ff147424 */ /* 0x000fe200078e00ff */
[----:B------:R-:W-:Y:S01]  /*22a0*/  MOV R21, 0x3fd80000 ;  /* 0x3fd8000000157802 */ /* 0x000fe20000000f00 */
[----:B------:R-:W-:-:S03]  /*22b0*/  IMAD.MOV.U32 R16, RZ, RZ, RZ ;  /* 0x000000ffff107224 */ /* 0x000fc600078e00ff */
[----:B------:R-:W0:Y:S03]  /*22c0*/  MUFU.RSQ64H R17, R25 ;  /* 0x0000001900117308 */ /* 0x000e260000001c00 */
[----:B0-----:R-:W-:-:S08]  /*22d0*/  DMUL R18, R16, R16 ;  /* 0x0000001010127228 */ /* 0x001fd00000000000 */
[----:B------:R-:W-:-:S08]  /*22e0*/  DFMA R18, R24, -R18, 1 ;  /* 0x3ff000001812742b */ /* 0x000fd00000000812 */
[----:B------:R-:W-:Y:S02]  /*22f0*/  DFMA R20, R18, R20, 0.5 ;  /* 0x3fe000001214742b */ /* 0x000fe40000000014 */
[----:B------:R-:W-:-:S08]  /*2300*/  DMUL R18, R16, R18 ;  /* 0x0000001210127228 */ /* 0x000fd00000000000 */
[----:B------:R-:W-:-:S08]  /*2310*/  DFMA R18, R20, R18, R16 ;  /* 0x000000121412722b */ /* 0x000fd00000000010 */
[----:B------:R-:W-:Y:S01]  /*2320*/  DMUL R18, R18, 134217728 ;  /* 0x41a0000012127828 */ /* 0x000fe20000000000 */
[----:B------:R-:W-:Y:S10]  /*2330*/  BRA `(.L_x_43) ;  /* 0x0000000000107947 */ /* 0x000ff40003800000 */
.L_x_42:
[----:B------:R-:W-:Y:S01]  /*2340*/  DADD R18, R16, R16 ;  /* 0x0000000010127229 */ /* 0x000fe20000000010 */
[----:B------:R-:W-:Y:S10]  /*2350*/  BRA `(.L_x_43) ;  /* 0x0000000000087947 */ /* 0x000ff40003800000 */
.L_x_41:
[----:B------:R-:W-:Y:S01]  /*2360*/  LOP3.LUT R19, R7, 0x7ff00000, RZ, 0xfc, !PT ;  /* 0x7ff0000007137812 */ /* 0x000fe200078efcff */
[----:B------:R-:W-:-:S07]  /*2370*/  IMAD.MOV.U32 R18, RZ, RZ, RZ ;  /* 0x000000ffff127224 */ /* 0x000fce00078e00ff */
.L_x_43:
[----:B------:R-:W-:Y:S05]  /*2380*/  BSYNC.RECONVERGENT B1 ;  /* 0x0000000000017941 */ /* 0x000fea0003800200 */
.L_x_40:
[----:B------:R-:W-:Y:S01]  /*2390*/  IMAD.MOV.U32 R7, RZ, RZ, 0x0 ;  /* 0x00000000ff077424 */ /* 0x000fe200078e00ff */
[----:B------:R-:W-:Y:S01]  /*23a0*/  MOV R17, R19 ;  /* 0x0000001300117202 */ /* 0x000fe20000000f00 */
[----:B------:R-:W-:Y:S02]  /*23b0*/  IMAD.MOV.U32 R16, RZ, RZ, R18 ;  /* 0x000000ffff107224 */ /* 0x000fe400078e0012 */
[----:B------:R-:W-:Y:S05]  /*23c0*/  RET.REL.NODEC R6 `(_Z13calcPotentialP8ParticlePdj) ;  /* 0xffffffdc060c7950 */ /* 0x000fea0003c3ffff */
.L_x_44:
[----:B------:R-:W-:-:S00]  /*23d0*/  BRA `(.L_x_44) ;  /* 0xfffffffc00fc7947 */ /* 0x000fc0000383ffff */
[----:B------:R-:W-:-:S00]  /*23e0*/  NOP ;  /* 0x0000000000007918 */ /* 0x000fc00000000000 */
        /* <DEDUP_REMOVED lines=9> */
.L_x_68:


//--------------------- .text._Z10calcForcesP8Particledj --------------------------
	.section	.text._Z10calcForcesP8Particledj,"ax",@progbits
	.align	128
        .global         _Z10calcForcesP8Particledj
        .type           _Z10calcForcesP8Particledj,@function
        .size           _Z10calcForcesP8Particledj,(.L_x_69 - _Z10calcForcesP8Particledj)
        .other          _Z10calcForcesP8Particledj,@"STO_CUDA_ENTRY STV_DEFAULT"
_Z10calcForcesP8Particledj:
.text._Z10calcForcesP8Particledj:
[----:B------:R-:W-:Y:S01]  /*0000*/  LDC R1, c[0x0][0x37c] ;  /* 0x0000df00ff017b82 */ /* 0x000fe20000000800 */
[----:B------:R-:W0:Y:S01]  /*0010*/  S2R R3, SR_CTAID.X ;  /* 0x0000000000037919 */ /* 0x000e220000002500 */
[----:B------:R-:W0:Y:S01]  /*0020*/  LDCU UR5, c[0x0][0x360] ;  /* 0x00006c00ff0577ac */ /* 0x000e220008000800 */
[----:B------:R-:W0:Y:S01]  /*0030*/  S2R R0, SR_TID.X ;  /* 0x0000000000007919 */ /* 0x000e220000002100 */
[----:B------:R-:W1:Y:S01]  /*0040*/  LDCU UR4, c[0x0][0x390] ;  /* 0x00007200ff0477ac */ /* 0x000e620008000800 */
[----:B0-----:R-:W-:-:S05]  /*0050*/  IMAD R3, R3, UR5, R0 ;  /* 0x0000000503037c24 */ /* 0x001fca000f8e0200 */
[----:B-1----:R-:W-:-:S13]  /*0060*/  ISETP.GE.U32.AND P0, PT, R3, UR4, PT ;  /* 0x0000000403007c0c */ /* 0x002fda000bf06070 */
[----:B------:R-:W-:Y:S05]  /*0070*/  @P0 EXIT ;  /* 0x000000000000094d */ /* 0x000fea0003800000 */
[----:B------:R-:W0:Y:S01]  /*0080*/  LDC.64 R32, c[0x0][0x380] ;  /* 0x0000e000ff207b82 */ /* 0x000e220000000a00 */
[----:B------:R-:W1:Y:S01]  /*0090*/  LDCU.64 UR8, c[0x0][0x358] ;  /* 0x00006b00ff0877ac */ /* 0x000e620008000a00 */
[----:B0-----:R-:W-:-:S05]  /*00a0*/  IMAD.WIDE.U32 R32, R3, 0x30, R32 ;  /* 0x0000003003207825 */ /* 0x001fca00078e0020 */
[----:B-1----:R0:W5:Y:S04]  /*00b0*/  LDG.E.64 R30, desc[UR8][R32.64] ;  /* 0x00000008201e7981 */ /* 0x002168000c1e1b00 */
[----:B------:R0:W5:Y:S04]  /*00c0*/  LDG.E.64 R28, desc[UR8][R32.64+0x8] ;  /* 0x00000808201c7981 */ /* 0x000168000c1e1b00 */
[----:B------:R0:W5:Y:S01]  /*00d0*/  LDG.E.64 R26, desc[UR8][R32.64+0x10] ;  /* 0x00001008201a7981 */ /* 0x000162000c1e1b00 */
[----:B------:R-:W-:Y:S01]  /*00e0*/  UISETP.GE.U32.AND UP0, UPT, UR4, 0x4, UPT ;  /* 0x000000040400788c */ /* 0x000fe2000bf06070 */
[----:B------:R-:W-:Y:S01]  /*00f0*/  IMAD.MOV.U32 R0, RZ, RZ, RZ ;  /* 0x000000ffff007224 */ /* 0x000fe200078e00ff */
[----:B------:R-:W-:-:S02]  /*0100*/  CS2R R20, SRZ ;  /* 0x0000000000147805 */ /* 0x000fc4000001ff00 */
[----:B------:R-:W-:Y:S02]  /*0110*/  CS2R R18, SRZ ;  /* 0x0000000000127805 */ /* 0x000fe4000001ff00 */
[----:B------:R-:W-:-:S03]  /*0120*/  CS2R R8, SRZ ;  /* 0x0000000000087805 */ /* 0x000fc6000001ff00 */
[----:B0-----:R-:W-:Y:S05]  /*0130*/  BRA.U !UP0, `(.L_x_45) ;  /* 0x0000000908687547 */ /* 0x001fea000b800000 */
[----:B------:R-:W0:Y:S01]  /*0140*/  LDCU.64 UR6, c[0x0][0x380] ;  /* 0x00007000ff0677ac */ /* 0x000e220008000a00 */
[----:B------:R-:W-:Y:S01]  /*0150*/  CS2R R20, SRZ ;  /* 0x0000000000147805 */ /* 0x000fe2000001ff00 */
[----:B------:R-:W-:-:S06]  /*0160*/  ULOP3.LUT UR4, UR4, 0xfffffffc, URZ, 0xc0, !UPT ;  /* 0xfffffffc04047892 */ /* 0x000fcc000f8ec0ff */
[----:B------:R-:W-:Y:S01]  /*0170*/  IMAD.U32 R0, RZ, RZ, UR4 ;  /* 0x00000004ff007e24 */ /* 0x000fe2000f8e00ff */
[----:B0-----:R-:W-:-:S04]  /*0180*/  UIADD3 UR5, UP0, UPT, UR6, 0x60, URZ ;  /* 0x0000006006057890 */ /* 0x001fc8000ff1e0ff */
[----:B------:R-:W-:Y:S02]  /*0190*/  UIADD3.X UR6, UPT, UPT, URZ, UR7, URZ, UP0, !UPT ;  /* 0x00000007ff067290 */ /* 0x000fe400087fe4ff */
[----:B------:R-:W-:Y:S01]  /*01a0*/  MOV R24, UR5 ;  /* 0x0000000500187c02 */ /* 0x000fe20008000f00 */
[----:B------:R-:W-:-:S03]  /*01b0*/  UIADD3 UR7, UPT, UPT, -UR4, URZ, URZ ;  /* 0x000000ff04077290 */ /* 0x000fc6000fffe1ff */
[----:B------:R-:W-:-:S09]  /*01c0*/  IMAD.U32 R25, RZ, RZ, UR6 ;  /* 0x00000006ff197e24 */ /* 0x000fd2000f8e00ff */
.L_x_54:
[----:B------:R-:W2:Y:S04]  /*01d0*/  LDG.E.64 R22, desc[UR8][R24.64+-0x58] ;  /* 0xffffa80818167981 */ /* 0x000ea8000c1e1b00 */
[----:B------:R-:W3:Y:S04]  /*01e0*/  LDG.E.64 R10, desc[UR8][R24.64+-0x60] ;  /* 0xffffa008180a7981 */ /* 0x000ee8000c1e1b00 */
[----:B------:R-:W4:Y:S01]  /*01f0*/  LDG.E.64 R6, desc[UR8][R24.64+-0x50] ;  /* 0xffffb00818067981 */ /* 0x000f22000c1e1b00 */
[----:B------:R-:W-:Y:S01]  /*0200*/  UMOV UR4, 0xe0000000 ;  /* 0xe000000000047882 */ /* 0x000fe20000000000 */
[----:B------:R-:W-:Y:S01]  /*0210*/  UMOV UR5, 0x3f50624d ;  /* 0x3f50624d00057882 */ /* 0x000fe20000000000 */
[----:B------:R-:W-:Y:S01]  /*0220*/  IMAD.MOV.U32 R4, RZ, RZ, RZ ;  /* 0x000000ffff047224 */ /* 0x000fe200078e00ff */
[----:B------:R-:W-:Y:S01]  /*0230*/  MOV R14, 0x0 ;  /* 0x00000000000e7802 */ /* 0x000fe20000000f00 */
[----:B------:R-:W-:Y:S01]  /*0240*/  IMAD.MOV.U32 R15, RZ, RZ, 0x3fd80000 ;  /* 0x3fd80000ff0f7424 */ /* 0x000fe200078e00ff */
        /* <DEDUP_REMOVED lines=17> */
[----:B------:R-:W-:Y:S02]  /*0360*/  MOV R4, R2 ;  /* 0x0000000200047202 */ /* 0x000fe40000000f00 */
[----:B------:R-:W-:-:S07]  /*0370*/  MOV R2, 0x390 ;  /* 0x0000039000027802 */ /* 0x000fce0000000f00 */
[----:B------:R-:W-:Y:S05]  /*0380*/  CALL.REL.NOINC `($__internal_1_$__cuda_sm20_drsqrt_f64_slowpath_v2) ;  /* 0x0000000c00e47944 */ /* 0x000fea0003c00000 */
[----:B------:R-:W-:-:S07]  /*0390*/  IMAD.MOV.U32 R5, RZ, RZ, R3 ;  /* 0x000000ffff057224 */ /* 0x000fce00078e0003 */
.L_x_47:
[----:B------:R-:W-:Y:S05]  /*03a0*/  BSYNC.RECONVERGENT B0 ;  /* 0x0000000000007941 */ /* 0x000fea0003800200 */
.L_x_46:
[----:B------:R-:W2:Y:S04]  /*03b0*/  LDG.E.64 R14, desc[UR8][R24.64+-0x28] ;  /* 0xffffd808180e7981 */ /* 0x000ea8000c1e1b00 */
[----:B------:R-:W3:Y:S04]  /*03c0*/  LDG.E.64 R16, desc[UR8][R24.64+-0x30] ;  /* 0xffffd00818107981 */ /* 0x000ee8000c1e1b00 */
[----:B------:R-:W4:Y:S01]  /*03d0*/  LDG.E.64 R12, desc[UR8][R24.64+-0x20] ;  /* 0xffffe008180c7981 */ /* 0x000f22000c1e1b00 */
[-C--:B------:R-:W-:Y:S01]  /*03e0*/  DMUL R34, R4, R4.reuse ;  /* 0x0000000404227228 */ /* 0x080fe20000000000 */
[----:B------:R-:W-:Y:S01]  /*03f0*/  UMOV UR4, 0xe0000000 ;  /* 0xe000000000047882 */ /* 0x000fe20000000000 */
[----:B------:R-:W-:Y:S01]  /*0400*/  UMOV UR5, 0x3f50624d ;  /* 0x3f50624d00057882 */ /* 0x000fe20000000000 */
[----:B------:R-:W-:Y:S05]  /*0410*/  BSSY.RECONVERGENT B0, `(.L_x_48) ;  /* 0x000001c000007945 */ /* 0x000fea0003800200 */
[----:B------:R-:W-:Y:S01]  /*0420*/  DMUL R34, R34, R4 ;  /* 0x0000000422227228 */ /* 0x000fe20000000000 */
[----:B------:R-:W-:-:S07]  /*0430*/  IMAD.MOV.U32 R4, RZ, RZ, RZ ;  /* 0x000000ffff047224 */ /* 0x000fce00078e00ff */
[-C--:B------:R-:W-:Y:S02]  /*0440*/  DFMA R10, R10, R34.reuse, R8 ;  /* 0x000000220a0a722b */ /* 0x080fe40000000008 */
[-C--:B------:R-:W-:Y:S02]  /*0450*/  DFMA R8, R22, R34.reuse, R18 ;  /* 0x000000221608722b */ /* 0x080fe40000000012 */
[----:B------:R-:W-:Y:S01]  /*0460*/  DFMA R6, R6, R34, R20 ;  /* 0x000000220606722b */ /* 0x000fe20000000014 */
[----:B------:R-:W-:Y:S01]  /*0470*/  MOV R20, 0x0 ;  /* 0x0000000000147802 */ /* 0x000fe20000000f00 */
[----:B------:R-:W-:Y:S01]  /*0480*/  IMAD.MOV.U32 R21, RZ, RZ, 0x3fd80000 ;  /* 0x3fd80000ff157424 */ /* 0x000fe200078e00ff */
[----:B--2---:R-:W-:Y:S02]  /*0490*/  DADD R14, -R28, R14 ;  /* 0x000000001c0e7229 */ /* 0x004fe4000000010e */
        /* <DEDUP_REMOVED lines=19> */
.L_x_49:
[----:B------:R-:W-:Y:S05]  /*05d0*/  BSYNC.RECONVERGENT B0 ;  /* 0x0000000000007941 */ /* 0x000fea0003800200 */
.L_x_48:
        /* <DEDUP_REMOVED lines=34> */
.L_x_51:
[----:B------:R-:W-:Y:S05]  /*0800*/  BSYNC.RECONVERGENT B0 ;  /* 0x0000000000007941 */ /* 0x000fea0003800200 */
.L_x_50:
        /* <DEDUP_REMOVED lines=34> */
.L_x_53:
[----:B------:R-:W-:Y:S05]  /*0a30*/  BSYNC.RECONVERGENT B0 ;  /* 0x0000000000007941 */ /* 0x000fea0003800200 */
.L_x_52:
[----:B------:R-:W-:Y:S01]  /*0a40*/  DMUL R2, R4, R4 ;  /* 0x0000000404027228 */ /* 0x000fe20000000000 */
[----:B------:R-:W-:Y:S01]  /*0a50*/  UIADD3 UR7, UPT, UPT, UR7, 0x4, URZ ;  /* 0x0000000407077890 */ /* 0x000fe2000fffe0ff */
[----:B------:R-:W-:-:S03]  /*0a60*/  IADD3 R24, P0, PT, R24, 0xc0, RZ ;  /* 0x000000c018187810 */ /* 0x000fc60007f1e0ff */
[----:B------:R-:W-:Y:S02]  /*0a70*/  UISETP.NE.AND UP0, UPT, UR7, URZ, UPT ;  /* 0x000000ff0700728c */ /* 0x000fe4000bf05270 */
[----:B------:R-:W-:Y:S01]  /*0a80*/  IMAD.X R25, RZ, RZ, R25, P0 ;  /* 0x000000ffff197224 */ /* 0x000fe200000e0619 */
[----:B------:R-:W-:-:S08]  /*0a90*/  DMUL R2, R2, R4 ;  /* 0x0000000402027228 */ /* 0x000fd00000000000 */
[-C--:B------:R-:W-:Y:S02]  /*0aa0*/  DFMA R8, R8, R2.reuse, R16 ;  /* 0x000000020808722b */ /* 0x080fe40000000010 */
[-C--:B------:R-:W-:Y:S02]  /*0ab0*/  DFMA R18, R10, R2.reuse, R14 ;  /* 0x000000020a12722b */ /* 0x080fe4000000000e */
[----:B------:R-:W-:Y:S01]  /*0ac0*/  DFMA R20, R6, R2, R12 ;  /* 0x000000020614722b */ /* 0x000fe2000000000c */
[----:B------:R-:W-:Y:S10]  /*0ad0*/  BRA.U UP0, `(.L_x_54) ;  /* 0xfffffff500bc7547 */ /* 0x000ff4000b83ffff */
.L_x_45:
[----:B------:R-:W0:Y:S02]  /*0ae0*/  LDCU UR4, c[0x0][0x390] ;  /* 0x00007200ff0477ac */ /* 0x000e240008000800 */
[----:B0-----:R-:W-:-:S09]  /*0af0*/  ULOP3.LUT UP0, UR4, UR4, 0x3, URZ, 0xc0, !UPT ;  /* 0x0000000304047892 */ /* 0x001fd2000f80c0ff */
[----:B------:R-:W-:Y:S05]  /*0b00*/  BRA.U !UP0, `(.L_x_55) ;  /* 0x0000000508d87547 */ /* 0x000fea000b800000 */
[----:B------:R-:W-:-:S09]  /*0b10*/  UISETP.NE.AND UP0, UPT, UR4, 0x1, UPT ;  /* 0x000000010400788c */ /* 0x000fd2000bf05270 */
[----:B------:R-:W-:Y:S05]  /*0b20*/  BRA.U !UP0, `(.L_x_56) ;  /* 0x0000000508287547 */ /* 0x000fea000b800000 */
        /* <DEDUP_REMOVED lines=8> */
[----:B------:R-:W-:Y:S01]  /*0bb0*/  IMAD.MOV.U32 R6, RZ, RZ, 0x0 ;  /* 0x00000000ff067424 */ /* 0x000fe200078e00ff */
[----:B------:R-:W-:Y:S01]  /*0bc0*/  BSSY.RECONVERGENT B0, `(.L_x_57) ;  /* 0x0000017000007945 */ /* 0x000fe20003800200 */
[----:B------:R-:W-:Y:S01]  /*0bd0*/  IMAD.MOV.U32 R7, RZ, RZ, 0x3fd80000 ;  /* 0x3fd80000ff077424 */ /* 0x000fe200078e00ff */
        /* <DEDUP_REMOVED lines=16> */
[----:B------:R-:W-:Y:S01]  /*0ce0*/  IMAD.MOV.U32 R4, RZ, RZ, R2 ;  /* 0x000000ffff047224 */ /* 0x000fe200078e0002 */
[----:B------:R-:W-:-:S07]  /*0cf0*/  MOV R2, 0xd10 ;  /* 0x00000d1000027802 */ /* 0x000fce0000000f00 */
[----:B------:R-:W-:Y:S05]  /*0d00*/  CALL.REL.NOINC `($__internal_1_$__cuda_sm20_drsqrt_f64_slowpath_v2) ;  /* 0x0000000400847944 */ /* 0x000fea0003c00000 */
[----:B------:R-:W-:Y:S01]  /*0d10*/  IMAD.MOV.U32 R34, RZ, RZ, R4 ;  /* 0x000000ffff227224 */ /* 0x000fe200078e0004 */
[----:B------:R-:W-:-:S07]  /*0d20*/  MOV R35, R3 ;  /* 0x0000000300237202 */ /* 0x000fce0000000f00 */
.L_x_58:
[----:B------:R-:W-:Y:S05]  /*0d30*/  BSYNC.RECONVERGENT B0 ;  /* 0x0000000000007941 */ /* 0x000fea0003800200 */
.L_x_57:
[----:B------:R-:W2:Y:S04]  /*0d40*/  LDG.E.64 R10, desc[UR8][R24.64+0x38] ;  /* 0x00003808180a7981 */ /* 0x000ea8000c1e1b00 */
[----:B------:R-:W3:Y:S04]  /*0d50*/  LDG.E.64 R12, desc[UR8][R24.64+0x30] ;  /* 0x00003008180c7981 */ /* 0x000ee8000c1e1b00 */
[----:B------:R0:W4:Y:S01]  /*0d60*/  LDG.E.64 R6, desc[UR8][R24.64+0x40] ;  /* 0x0000400818067981 */ /* 0x000122000c1e1b00 */
[----:B------:R-:W-:Y:S01]  /*0d70*/  UMOV UR4, 0xe0000000 ;  /* 0xe000000000047882 */ /* 0x000fe20000000000 */
[----:B------:R-:W-:Y:S01]  /*0d80*/  UMOV UR5, 0x3f50624d ;  /* 0x3f50624d00057882 */ /* 0x000fe20000000000 */
[-C--:B------:R-:W-:Y:S01]  /*0d90*/  DMUL R36, R34, R34.reuse ;  /* 0x0000002222247228 */ /* 0x080fe20000000000 */
[----:B------:R-:W-:Y:S01]  /*0da0*/  IMAD.MOV.U32 R4, RZ, RZ, RZ ;  /* 0x000000ffff047224 */ /* 0x000fe200078e00ff */
[----:B------:R-:W-:Y:S06]  /*0db0*/  BSSY.RECONVERGENT B0, `(.L_x_59) ;  /* 0x000001b000007945 */ /* 0x000fec0003800200 */
[----:B0-----:R-:W-:-:S08]  /*0dc0*/  DMUL R24, R36, R34 ;  /* 0x0000002224187228 */ /* 0x001fd00000000000 */
[-C--:B------:R-:W-:Y:S02]  /*0dd0*/  DFMA R8, R22, R24.reuse, R8 ;  /* 0x000000181608722b */ /* 0x080fe40000000008 */
[-C--:B------:R-:W-:Y:S02]  /*0de0*/  DFMA R18, R16, R24.reuse, R18 ;  /* 0x000000181012722b */ /* 0x080fe40000000012 */
[----:B------:R-:W-:Y:S02]  /*0df0*/  DFMA R20, R14, R24, R20 ;  /* 0x000000180e14722b */ /* 0x000fe40000000014 */
[----:B--2---:R-:W-:Y:S02]  /*0e00*/  DADD R10, -R28, R10 ;  /* 0x000000001c0a7229 */ /* 0x004fe4000000010a */
[----:B---3--:R-:W-:-:S06]  /*0e10*/  DADD R12, -R30, R12 ;  /* 0x000000001e0c7229 */ /* 0x008fcc000000010c */
[----:B------:R-:W-:Y:S02]  /*0e20*/  DMUL R2, R10, R10 ;  /* 0x0000000a0a027228 */ /* 0x000fe40000000000 */
[----:B----4-:R-:W-:-:S06]  /*0e30*/  DADD R6, -R26, R6 ;  /* 0x000000001a067229 */ /* 0x010fcc0000000106 */
[----:B------:R-:W-:-:S08]  /*0e40*/  DFMA R2, R12, R12, R2 ;  /* 0x0000000c0c02722b */ /* 0x000fd00000000002 */
[----:B------:R-:W-:-:S08]  /*0e50*/  DFMA R2, R6, R6, R2 ;  /* 0x000000060602722b */ /* 0x000fd00000000002 */
[----:B------:R-:W-:-:S06]  /*0e60*/  DADD R2, R2, UR4 ;  /* 0x0000000402027e29 */ /* 0x000fcc0008000000 */
[----:B------:R-:W0:Y:S02]  /*0e70*/  MUFU.RSQ64H R5, R3 ;  /* 0x0000000300057308 */ /* 0x000e240000001c00 */
[----:B0-----:R-:W-:-:S08]  /*0e80*/  DMUL R22, R4, R4 ;  /* 0x0000000404167228 */ /* 0x001fd00000000000 */
[----:B------:R-:W-:Y:S01]  /*0e90*/  DFMA R16, R2, -R22, 1 ;  /* 0x3ff000000210742b */ /* 0x000fe20000000816 */
[----:B------:R-:W-:Y:S01]  /*0ea0*/  IMAD.MOV.U32 R22, RZ, RZ, 0x0 ;  /* 0x00000000ff167424 */ /* 0x000fe200078e00ff */
[----:B------:R-:W-:-:S06]  /*0eb0*/  MOV R23, 0x3fd80000 ;  /* 0x3fd8000000177802 */ /* 0x000fcc0000000f00 */
[----:B------:R-:W-:Y:S01]  /*0ec0*/  DFMA R14, R16, R22, 0.5 ;  /* 0x3fe00000100e742b */ /* 0x000fe20000000016 */
[----:B------:R-:W-:Y:S01]  /*0ed0*/  VIADD R22, R3, 0xfff00000 ;  /* 0xfff0000003167836 */ /* 0x000fe20000000000 */
[----:B------:R-:W-:-:S04]  /*0ee0*/  DMUL R16, R4, R16 ;  /* 0x0000001004107228 */ /* 0x000fc80000000000 */
[----:B------:R-:W-:-:S04]  /*0ef0*/  ISETP.GE.U32.AND P0, PT, R22, 0x7fe00000, PT ;  /* 0x7fe000001600780c */ /* 0x000fc80003f06070 */
[----:B------:R-:W-:-:S09]  /*0f00*/  DFMA R4, R14, R16, R4 ;  /* 0x000000100e04722b */ /* 0x000fd20000000004 */
[----:B------:R-:W-:Y:S05]  /*0f10*/  @!P0 BRA `(.L_x_60) ;  /* 0x0000000000108947 */ /* 0x000fea0003800000 */
[----:B------:R-:W-:Y:S01]  /*0f20*/  IMAD.MOV.U32 R4, RZ, RZ, R2 ;  /* 0x000000ffff047224 */ /* 0x000fe200078e0002 */
[----:B------:R-:W-:-:S07]  /*0f30*/  MOV R2, 0xf50 ;  /* 0x00000f5000027802 */ /* 0x000fce0000000f00 */
[----:B------:R-:W-:Y:S05]  /*0f40*/  CALL.REL.NOINC `($__internal_1_$__cuda_sm20_drsqrt_f64_slowpath_v2) ;  /* 0x0000000000f47944 */ /* 0x000fea0003c00000 */
[----:B------:R-:W-:-:S07]  /*0f50*/  MOV R5, R3 ;  /* 0x0000000300057202 */ /* 0x000fce0000000f00 */
.L_x_60:
[----:B------:R-:W-:Y:S05]  /*0f60*/  BSYNC.RECONVERGENT B0 ;  /* 0x0000000000007941 */ /* 0x000fea0003800200 */
.L_x_59:
[----:B------:R-:W-:Y:S01]  /*0f70*/  DMUL R2, R4, R4 ;  /* 0x0000000404027228 */ /* 0x000fe20000000000 */
[----:B------:R-:W-:-:S07]  /*0f80*/  VIADD R0, R0, 0x2 ;  /* 0x0000000200007836 */ /* 0x000fce0000000000 */
[----:B------:R-:W-:-:S08]  /*0f90*/  DMUL R2, R2, R4 ;  /* 0x0000000402027228 */ /* 0x000fd00000000000 */
[-C--:B------:R-:W-:Y:S02]  /*0fa0*/  DFMA R8, R12, R2.reuse, R8 ;  /* 0x000000020c08722b */ /* 0x080fe40000000008 */
[-C--:B------:R-:W-:Y:S02]  /*0fb0*/  DFMA R18, R10, R2.reuse, R18 ;  /* 0x000000020a12722b */ /* 0x080fe40000000012 */
[----:B------:R-:W-:-:S11]  /*0fc0*/  DFMA R20, R6, R2, R20 ;  /* 0x000000020614722b */ /* 0x000fd60000000014 */
.L_x_56:
[----:B------:R-:W0:Y:S02]  /*0fd0*/  LDCU UR4, c[0x0][0x390] ;  /* 0x00007200ff0477ac */ /* 0x000e240008000800 */
[----:B0-----:R-:W-:-:S04]  /*0fe0*/  ULOP3.LUT UR4, UR4, 0x1, URZ, 0xc0, !UPT ;  /* 0x0000000104047892 */ /* 0x001fc8000f8ec0ff */
[----:B------:R-:W-:-:S09]  /*0ff0*/  UISETP.NE.U32.AND UP0, UPT, UR4, 0x1, UPT ;  /* 0x000000010400788c */ /* 0x000fd2000bf05070 */
[----:B------:R-:W-:Y:S05]  /*1000*/  BRA.U UP0, `(.L_x_55) ;  /* 0x0000000100987547 */ /* 0x000fea000b800000 */
        /* <DEDUP_REMOVED lines=8> */
[----:B--2--5:R-:W-:Y:S01]  /*1090*/  DADD R28, -R28, R6 ;  /* 0x000000001c1c7229 */ /* 0x024fe20000000106 */
[----:B------:R-:W-:Y:S01]  /*10a0*/  MOV R6, 0x0 ;  /* 0x0000000000067802 */ /* 0x000fe20000000f00 */
[----:B------:R-:W-:Y:S01]  /*10b0*/  IMAD.MOV.U32 R7, RZ, RZ, 0x3fd80000 ;  /* 0x3fd80000ff077424 */ /* 0x000fe200078e00ff */
[----:B---3--:R-:W-:-:S05]  /*10c0*/  DADD R30, -R30, R4 ;  /* 0x000000001e1e7229 */ /* 0x008fca0000000104 */
[----:B------:R-:W-:Y:S02]  /*10d0*/  DMUL R4, R28, R28 ;  /* 0x0000001c1c047228 */ /* 0x000fe40000000000 */
[----:B----4-:R-:W-:-:S06]  /*10e0*/  DADD R26, -R26, R10 ;  /* 0x000000001a1a7229 */ /* 0x010fcc000000010a */
[----:B------:R-:W-:-:S08]  /*10f0*/  DFMA R4, R30, R30, R4 ;  /* 0x0000001e1e04722b */ /* 0x000fd00000000004 */
[----:B------:R-:W-:-:S08]  /*1100*/  DFMA R4, R26, R26, R4 ;  /* 0x0000001a1a04722b */ /* 0x000fd00000000004 */
[----:B------:R-:W-:Y:S01]  /*1110*/  DADD R10, R4, UR4 ;  /* 0x00000004040a7e29 */ /* 0x000fe20008000000 */
[----:B------:R-:W-:-:S05]  /*1120*/  IMAD.MOV.U32 R4, RZ, RZ, RZ ;  /* 0x000000ffff047224 */ /* 0x000fca00078e00ff */
        /* <DEDUP_REMOVED lines=12> */
[----:B------:R-:W-:Y:S05]  /*11f0*/  CALL.REL.NOINC `($__internal_1_$__cuda_sm20_drsqrt_f64_slowpath_v2) ;  /* 0x0000000000487944 */ /* 0x000fea0003c00000 */
[----:B------:R-:W-:-:S07]  /*1200*/  IMAD.MOV.U32 R5, RZ, RZ, R3 ;  /* 0x000000ffff057224 */ /* 0x000fce00078e0003 */
.L_x_62:
[----:B------:R-:W-:Y:S05]  /*1210*/  BSYNC.RECONVERGENT B0 ;  /* 0x0000000000007941 */ /* 0x000fea0003800200 */
.L_x_61:
[----:B------:R-:W-:-:S08]  /*1220*/  DMUL R2, R4, R4 ;  /* 0x0000000404027228 */ /* 0x000fd00000000000 */
[----:B------:R-:W-:-:S08]  /*1230*/  DMUL R2, R2, R4 ;  /* 0x0000000402027228 */ /* 0x000fd00000000000 */
[-C--:B------:R-:W-:Y:S02]  /*1240*/  DFMA R8, R30, R2.reuse, R8 ;  /* 0x000000021e08722b */ /* 0x080fe40000000008 */
[-C--:B------:R-:W-:Y:S02]  /*1250*/  DFMA R18, R28, R2.reuse, R18 ;  /* 0x000000021c12722b */ /* 0x080fe40000000012 */
[----:B------:R-:W-:-:S11]  /*1260*/  DFMA R20, R26, R2, R20 ;  /* 0x000000021a14722b */ /* 0x000fd60000000014 */
.L_x_55:
[----:B------:R-:W2:Y:S01]  /*1270*/  LDG.E.64 R2, desc[UR8][R32.64+0x18] ;  /* 0x0000180820027981 */ /* 0x000ea2000c1e1b00 */
[----:B------:R-:W2:Y:S03]  /*1280*/  LDCU.64 UR4, c[0x0][0x388] ;  /* 0x00007100ff0477ac */ /* 0x000ea60008000a00 */
[----:B------:R-:W3:Y:S04]  /*1290*/  LDG.E.64 R4, desc[UR8][R32.64+0x20] ;  /* 0x0000200820047981 */ /* 0x000ee8000c1e1b00 */
[----:B------:R-:W4:Y:S01]  /*12a0*/  LDG.E.64 R6, desc[UR8][R32.64+0x28] ;  /* 0x0000280820067981 */ /* 0x000f22000c1e1b00 */
[----:B--2---:R-:W-:Y:S02]  /*12b0*/  DFMA R2, R8, UR4, R2 ;  /* 0x0000000408027c2b */ /* 0x004fe40008000002 */
[----:B---3--:R-:W-:-:S05]  /*12c0*/  DFMA R4, R18, UR4, R4 ;  /* 0x0000000412047c2b */ /* 0x008fca0008000004 */
[----:B------:R-:W-:Y:S01]  /*12d0*/  STG.E.64 desc[UR8][R32.64+0x18], R2 ;  /* 0x0000180220007986 */ /* 0x000fe2000c101b08 */
[----:B----4-:R-:W-:-:S03]  /*12e0*/  DFMA R6, R20, UR4, R6 ;  /* 0x0000000414067c2b */ /* 0x010fc60008000006 */
[----:B------:R-:W-:Y:S04]  /*12f0*/  STG.E.64 desc[UR8][R32.64+0x20], R4 ;  /* 0x0000200420007986 */ /* 0x000fe8000c101b08 */
[----:B------:R-:W-:Y:S01]  /*1300*/  STG.E.64 desc[UR8][R32.64+0x28], R6 ;  /* 0x0000280620007986 */ /* 0x000fe2000c101b08 */
[----:B------:R-:W-:Y:S05]  /*1310*/  EXIT ;  /* 0x000000000000794d */ /* 0x000fea0003800000 */
        .weak           $__internal_1_$__cuda_sm20_drsqrt_f64_slowpath_v2
        .type           $__internal_1_$__cuda_sm20_drsqrt_f64_slowpath_v2,@function
        .size           $__internal_1_$__cuda_sm20_drsqrt_f64_slowpath_v2,(.L_x_69 - $__internal_1_$__cuda_sm20_drsqrt_f64_slowpath_v2)
$__internal_1_$__cuda_sm20_drsqrt_f64_slowpath_v2:
[----:B------:R-:W-:Y:S01]  /*1320*/  MOV R5, R3 ;  /* 0x0000000300057202 */ /* 0x000fe20000000f00 */
[----:B------:R-:W-:Y:S01]  /*1330*/  BSSY.RECONVERGENT B1, `(.L_x_63) ;  /* 0x000001d000017945 */ /* 0x000fe20003800200 */
[----:B------:R-:W-:-:S04]  /*1340*/  LOP3.LUT R3, R3, 0x80000000, RZ, 0xc0, !PT ;  /* 0x8000000003037812 */ /* 0x000fc800078ec0ff */
[----:B------:R-:W-:-:S14]  /*1350*/  DSETP.NEU.AND P0, PT, R4, RZ, PT ;  /* 0x000000ff0400722a */ /* 0x000fdc0003f0d000 */
        /* <DEDUP_REMOVED lines=11> */
[----:B------:R-:W-:-:S05]  /*1410*/  IMAD.MOV.U32 R36, RZ, RZ, RZ ;  /* 0x000000ffff247224 */ /* 0x000fca00078e00ff */
[----:B------:R-:W0:Y:S02]  /*1420*/  MUFU.RSQ64H R37, R5 ;  /* 0x0000000500257308 */ /* 0x000e240000001c00 */
[----:B0-----:R-:W-:-:S08]  /*1430*/  DMUL R34, R36, R36 ;  /* 0x0000002424227228 */ /* 0x001fd00000000000 */
[----:B------:R-:W-:Y:S01]  /*1440*/  DFMA R34, R4, -R34, 1 ;  /* 0x3ff000000422742b */ /* 0x000fe20000000822 */
[----:B------:R-:W-:Y:S01]  /*1450*/  MOV R4, 0x0 ;  /* 0x0000000000047802 */ /* 0x000fe20000000f00 */
[----:B------:R-:W-:-:S06]  /*1460*/  IMAD.MOV.U32 R5, RZ, RZ, 0x3fd80000 ;  /* 0x3fd80000ff057424 */ /* 0x000fcc00078e00ff */
[----:B------:R-:W-:Y:S02]  /*1470*/  DFMA R4, R34, R4, 0.5 ;  /* 0x3fe000002204742b */ /* 0x000fe40000000004 */
[----:B------:R-:W-:-:S08]  /*1480*/  DMUL R34, R36, R34 ;  /* 0x0000002224227228 */ /* 0x000fd00000000000 */
[----:B------:R-:W-:-:S08]  /*1490*/  DFMA R34, R4, R34, R36 ;  /* 0x000000220422722b */ /* 0x000fd00000000024 */
[----:B------:R-:W-:Y:S01]  /*14a0*/  DMUL R34, R34, 134217728 ;  /* 0x41a0000022227828 */ /* 0x000fe20000000000 */
[----:B------:R-:W-:Y:S10]  /*14b0*/  BRA `(.L_x_66) ;  /* 0x0000000000107947 */ /* 0x000ff40003800000 */
.L_x_65:
[----:B------:R-:W-:Y:S01]  /*14c0*/  DADD R34, R4, R4 ;  /* 0x0000000004227229 */ /* 0x000fe20000000004 */
[----:B------:R-:W-:Y:S10]  /*14d0*/  BRA `(.L_x_66) ;  /* 0x0000000000087947 */ /* 0x000ff40003800000 */
.L_x_64:
[----:B------:R-:W-:Y:S02]  /*14e0*/  LOP3.LUT R35, R3, 0x7ff00000, RZ, 0xfc, !PT ;  /* 0x7ff0000003237812 */ /* 0x000fe400078efcff */
[----:B------:R-:W-:-:S07]  /*14f0*/  MOV R34, RZ ;  /* 0x000000ff00227202 */ /* 0x000fce0000000f00 */
.L_x_66:
[----:B------:R-:W-:Y:S05]  /*1500*/  BSYNC.RECONVERGENT B1 ;  /* 0x0000000000017941 */ /* 0x000fea0003800200 */
.L_x_63:
[----:B------:R-:W-:Y:S01]  /*1510*/  MOV R3, R35 ;  /* 0x0000002300037202 */ /* 0x000fe20000000f00 */
[----:B------:R-:W-:Y:S02]  /*1520*/  HFMA2 R35, -RZ, RZ, 0, 0 ;  /* 0x00000000ff237431 */ /* 0x000fe400000001ff */
[----:B------:R-:W-:Y:S02]  /*1530*/  IMAD.MOV.U32 R4, RZ, RZ, R34 ;  /* 0x000000ffff047224 */ /* 0x000fe400078e0022 */
[----:B------:R-:W-:-:S04]  /*1540*/  IMAD.MOV.U32 R34, RZ, RZ, R2 ;  /* 0x000000ffff227224 */ /* 0x000fc800078e0002 */
[----:B------:R-:W-:Y:S05]  /*1550*/  RET.REL.NODEC R34 `(_Z10calcForcesP8Particledj) ;  /* 0xffffffe822a87950 */ /* 0x000fea0003c3ffff */
.L_x_67:
        /* <DEDUP_REMOVED lines=10> */
.L_x_69:


//--------------------- .nv.shared.reserved.0     --------------------------
	.section	.nv.shared.reserved.0,"aw",@nobits
	.weak		__nv_reservedSMEM_offset_0_alias
	.size		__nv_reservedSMEM_offset_0_alias, 0, 64
	.other		__nv_reservedSMEM_offset_0_alias,@"STO_CUDA_RESERVED_SHARED STV_DEFAULT"
__nv_reservedSMEM_offset_0_alias:
	.zero		0
	.zero		64


//--------------------- .nv.global                --------------------------
	.section	.nv.global,"aw",@nobits
	.align	8
.nv.global:
	.type		d_potential,@object
	.size		d_potential,(.L_0 - d_potential)
d_potential:
	.zero		8
.L_0:


//--------------------- .nv.constant0._Z13calcPotentialP8ParticlePdj --------------------------
	.section	.nv.constant0._Z13calcPotentialP8ParticlePdj,"a",@progbits
	.sectionflags	@""
	.align	4
.nv.constant0._Z13calcPotentialP8ParticlePdj:
	.zero		916


//--------------------- .nv.constant0._Z10calcForcesP8Particledj --------------------------
	.section	.nv.constant0._Z10calcForcesP8Particledj,"a",@progbits
	.sectionflags	@""
	.align	4
.nv.constant0._Z10calcForcesP8Particledj:
	.zero		916


//--------------------- SYMBOLS --------------------------

	.type		.nv.reservedSmem.offset0,@object
	.size		.nv.reservedSmem.offset0,0x4
